	.headerflags	@"EF_CUDA_TEXMODE_UNIFIED EF_CUDA_64BIT_ADDRESS EF_CUDA_SM89 EF_CUDA_VIRTUAL_SM(EF_CUDA_SM89)"
	.elftype	@"ET_EXEC"


//--------------------- .nv.info                  --------------------------
	.section	.nv.info,"",@"SHT_CUDA_INFO"
	.align	4


	//----- nvinfo : EIATTR_REGCOUNT
	.align		4
        /*0000*/ 	.byte	0x04, 0x2f
        /*0002*/ 	.short	(.L_2 - .L_1)
	.align		4
.L_1:
        /*0004*/ 	.word	index@(triton__0d1d2d3d4d5d67de8910de)
        /*0008*/ 	.word	0x00000028


	//----- nvinfo : EIATTR_MAX_STACK_SIZE
	.align		4
.L_2:
        /*000c*/ 	.byte	0x04, 0x23
        /*000e*/ 	.short	(.L_4 - .L_3)
	.align		4
.L_3:
        /*0010*/ 	.word	index@(triton__0d1d2d3d4d5d67de8910de)
        /*0014*/ 	.word	0x00000000


	//----- nvinfo : EIATTR_MIN_STACK_SIZE
	.align		4
.L_4:
        /*0018*/ 	.byte	0x04, 0x12
        /*001a*/ 	.short	(.L_6 - .L_5)
	.align		4
.L_5:
        /*001c*/ 	.word	index@(triton__0d1d2d3d4d5d67de8910de)
        /*0020*/ 	.word	0x00000000


	//----- nvinfo : EIATTR_FRAME_SIZE
	.align		4
.L_6:
        /*0024*/ 	.byte	0x04, 0x11
        /*0026*/ 	.short	(.L_8 - .L_7)
	.align		4
.L_7:
        /*0028*/ 	.word	index@(triton__0d1d2d3d4d5d67de8910de)
        /*002c*/ 	.word	0x00000000
.L_8:


//--------------------- .nv.info.triton__0d1d2d3d4d5d67de8910de --------------------------
	.section	.nv.info.triton__0d1d2d3d4d5d67de8910de,"",@"SHT_CUDA_INFO"
	.align	4


	//----- nvinfo : EIATTR_CUDA_API_VERSION
	.align		4
        /*0000*/ 	.byte	0x04, 0x37
        /*0002*/ 	.short	(.L_10 - .L_9)
.L_9:
        /*0004*/ 	.word	0x0000007b


	//----- nvinfo : EIATTR_PARAM_CBANK
	.align		4
.L_10:
        /*0008*/ 	.byte	0x04, 0x0a
        /*000a*/ 	.short	(.L_12 - .L_11)
	.align		4
.L_11:
        /*000c*/ 	.word	index@(.nv.constant0.triton__0d1d2d3d4d5d67de8910de)
        /*0010*/ 	.short	0x0160
        /*0012*/ 	.short	0x0044


	//----- nvinfo : EIATTR_CBANK_PARAM_SIZE
	.align		4
.L_12:
        /*0014*/ 	.byte	0x03, 0x19
        /*0016*/ 	.short	0x0044


	//----- nvinfo : EIATTR_KPARAM_INFO
	.align		4
        /*0018*/ 	.byte	0x04, 0x17
        /*001a*/ 	.short	(.L_14 - .L_13)
.L_13:
        /*001c*/ 	.word	0x00000000
        /*0020*/ 	.short	0x000a
        /*0022*/ 	.short	0x0040
        /*0024*/ 	.byte	0x00, 0xf0, 0x11, 0x00


	//----- nvinfo : EIATTR_KPARAM_INFO
	.align		4
.L_14:
        /*0028*/ 	.byte	0x04, 0x17
        /*002a*/ 	.short	(.L_16 - .L_15)
.L_15:
        /*002c*/ 	.word	0x00000000
        /*0030*/ 	.short	0x0009
        /*0032*/ 	.short	0x003c
        /*0034*/ 	.byte	0x00, 0xf0, 0x11, 0x00


	//----- nvinfo : EIATTR_KPARAM_INFO
	.align		4
.L_16:
        /*0038*/ 	.byte	0x04, 0x17
        /*003a*/ 	.short	(.L_18 - .L_17)
.L_17:
        /*003c*/ 	.word	0x00000000
        /*0040*/ 	.short	0x0008
        /*0042*/ 	.short	0x0038
        /*0044*/ 	.byte	0x00, 0xf0, 0x11, 0x00


	//----- nvinfo : EIATTR_KPARAM_INFO
	.align		4
.L_18:
        /*0048*/ 	.byte	0x04, 0x17
        /*004a*/ 	.short	(.L_20 - .L_19)
.L_19:
        /*004c*/ 	.word	0x00000000
        /*0050*/ 	.short	0x0007
        /*0052*/ 	.short	0x0034
        /*0054*/ 	.byte	0x00, 0xf0, 0x11, 0x00


	//----- nvinfo : EIATTR_KPARAM_INFO
	.align		4
.L_20:
        /*0058*/ 	.byte	0x04, 0x17
        /*005a*/ 	.short	(.L_22 - .L_21)
.L_21:
        /*005c*/ 	.word	0x00000000
        /*0060*/ 	.short	0x0006
        /*0062*/ 	.short	0x0030
        /*0064*/ 	.byte	0x00, 0xf0, 0x11, 0x00


	//----- nvinfo : EIATTR_KPARAM_INFO
	.align		4
.L_22:
        /*0068*/ 	.byte	0x04, 0x17
        /*006a*/ 	.short	(.L_24 - .L_23)
.L_23:
        /*006c*/ 	.word	0x00000000
        /*0070*/ 	.short	0x0005
        /*0072*/ 	.short	0x0028
        /*0074*/ 	.byte	0x00, 0xf0, 0x21, 0x00


	//----- nvinfo : EIATTR_KPARAM_INFO
	.align		4
.L_24:
        /*0078*/ 	.byte	0x04, 0x17
        /*007a*/ 	.short	(.L_26 - .L_25)
.L_25:
        /*007c*/ 	.word	0x00000000
        /*0080*/ 	.short	0x0004
        /*0082*/ 	.short	0x0020
        /*0084*/ 	.byte	0x00, 0xf0, 0x21, 0x00


	//----- nvinfo : EIATTR_KPARAM_INFO
	.align		4
.L_26:
        /*0088*/ 	.byte	0x04, 0x17
        /*008a*/ 	.short	(.L_28 - .L_27)
.L_27:
        /*008c*/ 	.word	0x00000000
        /*0090*/ 	.short	0x0003
        /*0092*/ 	.short	0x0018
        /*0094*/ 	.byte	0x00, 0xf0, 0x21, 0x00


	//----- nvinfo : EIATTR_KPARAM_INFO
	.align		4
.L_28:
        /*0098*/ 	.byte	0x04, 0x17
        /*009a*/ 	.short	(.L_30 - .L_29)
.L_29:
        /*009c*/ 	.word	0x00000000
        /*00a0*/ 	.short	0x0002
        /*00a2*/ 	.short	0x0010
        /*00a4*/ 	.byte	0x00, 0xf0, 0x21, 0x00


	//----- nvinfo : EIATTR_KPARAM_INFO
	.align		4
.L_30:
        /*00a8*/ 	.byte	0x04, 0x17
        /*00aa*/ 	.short	(.L_32 - .L_31)
.L_31:
        /*00ac*/ 	.word	0x00000000
        /*00b0*/ 	.short	0x0001
        /*00b2*/ 	.short	0x0008
        /*00b4*/ 	.byte	0x00, 0xf0, 0x21, 0x00


	//----- nvinfo : EIATTR_KPARAM_INFO
	.align		4
.L_32:
        /*00b8*/ 	.byte	0x04, 0x17
        /*00ba*/ 	.short	(.L_34 - .L_33)
.L_33:
        /*00bc*/ 	.word	0x00000000
        /*00c0*/ 	.short	0x0000
        /*00c2*/ 	.short	0x0000
        /*00c4*/ 	.byte	0x00, 0xf0, 0x21, 0x00


	//----- nvinfo : EIATTR_MAXREG_COUNT
	.align		4
.L_34:
        /*00c8*/ 	.byte	0x03, 0x1b
        /*00ca*/ 	.short	0x00ff


	//----- nvinfo : EIATTR_EXIT_INSTR_OFFSETS
	.align		4
        /*00cc*/ 	.byte	0x04, 0x1c
        /*00ce*/ 	.short	(.L_36 - .L_35)


	//   ....[0]....
.L_35:
        /*00d0*/ 	.word	0x00002270


	//   ....[1]....
        /*00d4*/ 	.word	0x00002290


	//----- nvinfo : EIATTR_MAX_THREADS
	.align		4
.L_36:
        /*00d8*/ 	.byte	0x04, 0x05
        /*00da*/ 	.short	(.L_38 - .L_37)
.L_37:
        /*00dc*/ 	.word	0x00000080
        /*00e0*/ 	.word	0x00000001
        /*00e4*/ 	.word	0x00000001
.L_38:


//--------------------- .nv.rel.action            --------------------------
	.section	.nv.rel.action,"",@"SHT_CUDA_RELOCINFO"
	.align	8
	.sectionentsize	8
        /*0000*/ 	.byte	0x73, 0x00, 0x00, 0x00, 0x00, 0x00, 0x00, 0x00, 0x00, 0x00, 0x00, 0x11, 0x25, 0x00, 0x05, 0x36


//--------------------- .nv.constant0.triton__0d1d2d3d4d5d67de8910de --------------------------
	.section	.nv.constant0.triton__0d1d2d3d4d5d67de8910de,"a",@progbits
	.align	4
.nv.constant0.triton__0d1d2d3d4d5d67de8910de:
	.zero		420


//--------------------- .text.triton__0d1d2d3d4d5d67de8910de --------------------------
	.section	.text.triton__0d1d2d3d4d5d67de8910de,"ax",@progbits
	.sectioninfo	@"SHI_REGISTERS=40"
	.align	128
        .global         triton__0d1d2d3d4d5d67de8910de
        .type           triton__0d1d2d3d4d5d67de8910de,@function
        .size           triton__0d1d2d3d4d5d67de8910de,(.L_x_1 - triton__0d1d2d3d4d5d67de8910de)
        .other          triton__0d1d2d3d4d5d67de8910de,@"STO_CUDA_ENTRY STV_DEFAULT"
triton__0d1d2d3d4d5d67de8910de:
.text.triton__0d1d2d3d4d5d67de8910de:
[----:B------:R-:W-:-:S02]  /*0000*/  IMAD.MOV.U32 R1, RZ, RZ, c[0x0][0x28] ;  /* 0x00000a00ff017624 */ /* 0x000fc400078e00ff */
[----:B------:R-:W-:Y:S01]  /*0010*/  IABS R0, c[0x0][0x190] ;  /* 0x0000640000007a13 */ /* 0x000fe20000000000 */
[----:B------:R-:W0:Y:S01]  /*0020*/  S2R R3, SR_TID.X ;  /* 0x0000000000037919 */ /* 0x000e220000002100 */
[----:B------:R-:W-:-:S03]  /*0030*/  IABS R2, c[0x0][0x194] ;  /* 0x0000650000027a13 */ /* 0x000fc60000000000 */
[----:B------:R-:W1:Y:S01]  /*0040*/  S2R R8, SR_CTAID.X ;  /* 0x0000000000087919 */ /* 0x000e620000002500 */
[----:B------:R-:W2:Y:S01]  /*0050*/  I2F.RP R4, R0 ;  /* 0x0000000000047306 */ /* 0x000ea20000209400 */
[----:B------:R-:W-:Y:S01]  /*0060*/  CS2R R30, SRZ ;  /* 0x00000000001e7805 */ /* 0x000fe2000001ff00 */
[----:B------:R-:W-:Y:S01]  /*0070*/  ULDC.64 UR6, c[0x0][0x118] ;  /* 0x0000460000067ab9 */ /* 0x000fe20000000a00 */
[----:B------:R-:W-:Y:S01]  /*0080*/  IMAD.MOV.U32 R27, RZ, RZ, RZ ;  /* 0x000000ffff1b7224 */ /* 0x000fe200078e00ff */
[----:B------:R-:W-:Y:S01]  /*0090*/  CS2R R34, SRZ ;  /* 0x0000000000227805 */ /* 0x000fe2000001ff00 */
[----:B------:R-:W-:Y:S01]  /*00a0*/  IMAD.MOV.U32 R37, RZ, RZ, RZ ;  /* 0x000000ffff257224 */ /* 0x000fe200078e00ff */
[----:B------:R-:W-:Y:S02]  /*00b0*/  ULDC.64 UR4, c[0x0][0x198] ;  /* 0x0000660000047ab9 */ /* 0x000fe40000000a00 */
[----:B------:R-:W3:Y:S08]  /*00c0*/  I2F.RP R5, R2 ;  /* 0x0000000200057306 */ /* 0x000ef00000209400 */
[----:B--2---:R-:W2:Y:S01]  /*00d0*/  MUFU.RCP R4, R4 ;  /* 0x0000000400047308 */ /* 0x004ea20000001000 */
[----:B0-----:R-:W-:-:S05]  /*00e0*/  IMAD.SHL.U32 R3, R3, 0x8, RZ ;  /* 0x0000000803037824 */ /* 0x001fca00078e00ff */
[----:B------:R-:W-:Y:S02]  /*00f0*/  LOP3.LUT R3, R3, 0x3f8, RZ, 0xc0, !PT ;  /* 0x000003f803037812 */ /* 0x000fe400078ec0ff */
[----:B---3--:R-:W0:Y:S01]  /*0100*/  MUFU.RCP R5, R5 ;  /* 0x0000000500057308 */ /* 0x008e220000001000 */
[----:B--2---:R-:W-:Y:S02]  /*0110*/  IADD3 R6, R4, 0xffffffe, RZ ;  /* 0x0ffffffe04067810 */ /* 0x004fe40007ffe0ff */
[----:B-1----:R-:W-:-:S05]  /*0120*/  IMAD R4, R8, 0x400, R3 ;  /* 0x0000040008047824 */ /* 0x002fca00078e0203 */
[----:B------:R1:W2:Y:S01]  /*0130*/  F2I.FTZ.U32.TRUNC.NTZ R7, R6 ;  /* 0x0000000600077305 */ /* 0x0002a2000021f000 */
[C---:B------:R-:W-:Y:S02]  /*0140*/  IADD3 R3, R4.reuse, 0x1, RZ ;  /* 0x0000000104037810 */ /* 0x040fe40007ffe0ff */
[----:B0-----:R-:W-:Y:S02]  /*0150*/  IADD3 R12, R5, 0xffffffe, RZ ;  /* 0x0ffffffe050c7810 */ /* 0x001fe40007ffe0ff */
[----:B------:R-:W-:Y:S01]  /*0160*/  IABS R13, R3 ;  /* 0x00000003000d7213 */ /* 0x000fe20000000000 */
[----:B-1----:R-:W-:Y:S01]  /*0170*/  IMAD.MOV.U32 R6, RZ, RZ, RZ ;  /* 0x000000ffff067224 */ /* 0x002fe200078e00ff */
[----:B------:R-:W-:Y:S02]  /*0180*/  IADD3 R5, R4, 0x2, RZ ;  /* 0x0000000204057810 */ /* 0x000fe40007ffe0ff */
[----:B------:R-:W-:Y:S02]  /*0190*/  LOP3.LUT R3, R3, c[0x0][0x190], RZ, 0x3c, !PT ;  /* 0x0000640003037a12 */ /* 0x000fe400078e3cff */
[----:B------:R-:W-:-:S02]  /*01a0*/  IABS R15, R5 ;  /* 0x00000005000f7213 */ /* 0x000fc40000000000 */
[----:B--2---:R-:W-:Y:S02]  /*01b0*/  IADD3 R9, RZ, -R7, RZ ;  /* 0x80000007ff097210 */ /* 0x004fe40007ffe0ff */
[----:B------:R-:W-:Y:S02]  /*01c0*/  ISETP.GE.AND P0, PT, R3, RZ, PT ;  /* 0x000000ff0300720c */ /* 0x000fe40003f06270 */
[----:B------:R-:W-:Y:S01]  /*01d0*/  LOP3.LUT R10, R5, c[0x0][0x190], RZ, 0x3c, !PT ;  /* 0x00006400050a7a12 */ /* 0x000fe200078e3cff */
[----:B------:R-:W-:Y:S01]  /*01e0*/  IMAD R9, R9, R0, RZ ;  /* 0x0000000009097224 */ /* 0x000fe200078e02ff */
[----:B------:R-:W-:Y:S02]  /*01f0*/  IADD3 R5, R4, 0x5, RZ ;  /* 0x0000000504057810 */ /* 0x000fe40007ffe0ff */
[----:B------:R-:W-:Y:S01]  /*0200*/  ISETP.GE.AND P6, PT, R10, RZ, PT ;  /* 0x000000ff0a00720c */ /* 0x000fe20003fc6270 */
[----:B------:R-:W-:Y:S01]  /*0210*/  IMAD.HI.U32 R9, R7, R9, R6 ;  /* 0x0000000907097227 */ /* 0x000fe200078e0006 */
[C---:B------:R-:W-:Y:S01]  /*0220*/  IADD3 R6, R4.reuse, 0x3, RZ ;  /* 0x0000000304067810 */ /* 0x040fe20007ffe0ff */
[----:B------:R-:W0:Y:S01]  /*0230*/  F2I.FTZ.U32.TRUNC.NTZ R7, R12 ;  /* 0x0000000c00077305 */ /* 0x000e22000021f000 */
[----:B------:R-:W-:-:S02]  /*0240*/  IADD3 R10, R4, 0x4, RZ ;  /* 0x00000004040a7810 */ /* 0x000fc40007ffe0ff */
[----:B------:R-:W-:Y:S01]  /*0250*/  LOP3.LUT R11, R6, c[0x0][0x190], RZ, 0x3c, !PT ;  /* 0x00006400060b7a12 */ /* 0x000fe200078e3cff */
[----:B------:R-:W-:Y:S01]  /*0260*/  IMAD.HI.U32 R8, R9, R13, RZ ;  /* 0x0000000d09087227 */ /* 0x000fe200078e00ff */
[----:B------:R-:W-:Y:S02]  /*0270*/  IABS R17, R6 ;  /* 0x0000000600117213 */ /* 0x000fe40000000000 */
[----:B------:R-:W-:Y:S01]  /*0280*/  ISETP.GE.AND P2, PT, R11, RZ, PT ;  /* 0x000000ff0b00720c */ /* 0x000fe20003f46270 */
[----:B------:R-:W-:Y:S01]  /*0290*/  IMAD.HI.U32 R36, R9, R15, RZ ;  /* 0x0000000f09247227 */ /* 0x000fe200078e00ff */
[----:B------:R-:W-:Y:S02]  /*02a0*/  IADD3 R14, -R8, RZ, RZ ;  /* 0x000000ff080e7210 */ /* 0x000fe40007ffe1ff */
[----:B------:R-:W-:Y:S01]  /*02b0*/  IABS R19, R10 ;  /* 0x0000000a00137213 */ /* 0x000fe20000000000 */
[----:B------:R-:W-:Y:S01]  /*02c0*/  IMAD.MOV.U32 R6, RZ, RZ, RZ ;  /* 0x000000ffff067224 */ /* 0x000fe200078e00ff */
[----:B------:R-:W-:Y:S01]  /*02d0*/  IADD3 R11, -R36, RZ, RZ ;  /* 0x000000ff240b7210 */ /* 0x000fe20007ffe1ff */
[----:B------:R-:W-:Y:S01]  /*02e0*/  IMAD R3, R0, R14, R13 ;  /* 0x0000000e00037224 */ /* 0x000fe200078e020d */
[----:B------:R-:W-:Y:S01]  /*02f0*/  IABS R21, R5 ;  /* 0x0000000500157213 */ /* 0x000fe20000000000 */
[----:B0-----:R-:W-:Y:S01]  /*0300*/  IMAD.MOV R13, RZ, RZ, -R7 ;  /* 0x000000ffff0d7224 */ /* 0x001fe200078e0a07 */
[----:B------:R-:W-:Y:S01]  /*0310*/  LOP3.LUT R10, R10, c[0x0][0x190], RZ, 0x3c, !PT ;  /* 0x000064000a0a7a12 */ /* 0x000fe200078e3cff */
[C---:B------:R-:W-:Y:S01]  /*0320*/  IMAD R15, R0.reuse, R11, R15 ;  /* 0x0000000b000f7224 */ /* 0x040fe200078e020f */
[----:B------:R-:W-:Y:S01]  /*0330*/  ISETP.GT.U32.AND P4, PT, R0, R3, PT ;  /* 0x000000030000720c */ /* 0x000fe20003f84070 */
[----:B------:R-:W-:Y:S01]  /*0340*/  IMAD R13, R13, R2, RZ ;  /* 0x000000020d0d7224 */ /* 0x000fe200078e02ff */
[----:B------:R-:W-:Y:S01]  /*0350*/  IADD3 R11, R4, 0x6, RZ ;  /* 0x00000006040b7810 */ /* 0x000fe20007ffe0ff */
[----:B------:R-:W-:Y:S01]  /*0360*/  IMAD.HI.U32 R12, R9, R19, RZ ;  /* 0x00000013090c7227 */ /* 0x000fe200078e00ff */
[----:B------:R-:W-:-:S02]  /*0370*/  ISETP.GT.U32.AND P1, PT, R0, R15, PT ;  /* 0x0000000f0000720c */ /* 0x000fc40003f24070 */
[----:B------:R-:W-:Y:S01]  /*0380*/  IABS R23, R11 ;  /* 0x0000000b00177213 */ /* 0x000fe20000000000 */
[----:B------:R-:W-:Y:S01]  /*0390*/  IMAD.HI.U32 R7, R7, R13, R6 ;  /* 0x0000000d07077227 */ /* 0x000fe200078e0006 */
[----:B------:R-:W-:Y:S02]  /*03a0*/  IADD3 R16, -R12, RZ, RZ ;  /* 0x000000ff0c107210 */ /* 0x000fe40007ffe1ff */
[----:B------:R-:W-:Y:S01]  /*03b0*/  LOP3.LUT R5, R5, c[0x0][0x190], RZ, 0x3c, !PT ;  /* 0x0000640005057a12 */ /* 0x000fe200078e3cff */
[----:B------:R-:W-:Y:S01]  /*03c0*/  IMAD.HI.U32 R13, R9, R17, RZ ;  /* 0x00000011090d7227 */ /* 0x000fe200078e00ff */
[----:B------:R-:W-:Y:S02]  /*03d0*/  LOP3.LUT R11, R11, c[0x0][0x190], RZ, 0x3c, !PT ;  /* 0x000064000b0b7a12 */ /* 0x000fe400078e3cff */
[----:B------:R-:W-:Y:S01]  /*03e0*/  @!P4 IADD3 R8, R8, 0x1, RZ ;  /* 0x000000010808c810 */ /* 0x000fe20007ffe0ff */
[----:B------:R-:W-:Y:S02]  /*03f0*/  @!P4 IMAD.IADD R3, R3, 0x1, -R0 ;  /* 0x000000010303c824 */ /* 0x000fe400078e0a00 */
[----:B------:R-:W-:Y:S01]  /*0400*/  IMAD.MOV R14, RZ, RZ, -R13 ;  /* 0x000000ffff0e7224 */ /* 0x000fe200078e0a0d */
[----:B------:R-:W-:Y:S01]  /*0410*/  @!P1 IADD3 R36, R36, 0x1, RZ ;  /* 0x0000000124249810 */ /* 0x000fe20007ffe0ff */
[----:B------:R-:W-:Y:S01]  /*0420*/  IMAD.HI.U32 R6, R9, R21, RZ ;  /* 0x0000001509067227 */ /* 0x000fe200078e00ff */
[----:B------:R-:W-:-:S03]  /*0430*/  ISETP.GE.U32.AND P5, PT, R3, R0, PT ;  /* 0x000000000300720c */ /* 0x000fc60003fa6070 */
[----:B------:R-:W-:Y:S01]  /*0440*/  IMAD R17, R0, R14, R17 ;  /* 0x0000000e00117224 */ /* 0x000fe200078e0211 */
[----:B------:R-:W-:Y:S01]  /*0450*/  IADD3 R18, -R6, RZ, RZ ;  /* 0x000000ff06127210 */ /* 0x000fe20007ffe1ff */
[----:B------:R-:W-:Y:S01]  /*0460*/  @!P1 IMAD.IADD R15, R15, 0x1, -R0 ;  /* 0x000000010f0f9824 */ /* 0x000fe200078e0a00 */
[----:B------:R-:W-:Y:S01]  /*0470*/  IADD3 R14, R4, 0x7, RZ ;  /* 0x00000007040e7810 */ /* 0x000fe20007ffe0ff */
[C---:B------:R-:W-:Y:S01]  /*0480*/  IMAD R19, R0.reuse, R16, R19 ;  /* 0x0000001000137224 */ /* 0x040fe200078e0213 */
[C---:B------:R-:W-:Y:S01]  /*0490*/  ISETP.GT.U32.AND P3, PT, R0.reuse, R17, PT ;  /* 0x000000110000720c */ /* 0x040fe20003f64070 */
[----:B------:R-:W-:Y:S01]  /*04a0*/  IMAD.HI.U32 R3, R9, R23, RZ ;  /* 0x0000001709037227 */ /* 0x000fe200078e00ff */
[----:B------:R-:W-:Y:S02]  /*04b0*/  ISETP.GE.U32.AND P4, PT, R15, R0, PT ;  /* 0x000000000f00720c */ /* 0x000fe40003f86070 */
[----:B------:R-:W-:Y:S01]  /*04c0*/  IABS R16, R4 ;  /* 0x0000000400107213 */ /* 0x000fe20000000000 */
[----:B------:R-:W-:Y:S01]  /*04d0*/  IMAD R21, R0, R18, R21 ;  /* 0x0000001200157224 */ /* 0x000fe200078e0215 */
[----:B------:R-:W-:-:S02]  /*04e0*/  @P5 IADD3 R8, R8, 0x1, RZ ;  /* 0x0000000108085810 */ /* 0x000fc40007ffe0ff */
[C---:B------:R-:W-:Y:S01]  /*04f0*/  ISETP.GT.U32.AND P5, PT, R0.reuse, R19, PT ;  /* 0x000000130000720c */ /* 0x040fe20003fa4070 */
[----:B------:R-:W-:Y:S01]  /*0500*/  IMAD.HI.U32 R7, R7, R16, RZ ;  /* 0x0000001007077227 */ /* 0x000fe200078e00ff */
[----:B------:R-:W-:Y:S02]  /*0510*/  IADD3 R15, -R3, RZ, RZ ;  /* 0x000000ff030f7210 */ /* 0x000fe40007ffe1ff */
[----:B------:R-:W-:Y:S01]  /*0520*/  IABS R18, R14 ;  /* 0x0000000e00127213 */ /* 0x000fe20000000000 */
[----:B------:R-:W-:Y:S01]  /*0530*/  @!P3 IMAD.IADD R17, R17, 0x1, -R0 ;  /* 0x000000011111b824 */ /* 0x000fe200078e0a00 */
[C---:B------:R-:W-:Y:S01]  /*0540*/  ISETP.GT.U32.AND P1, PT, R0.reuse, R21, PT ;  /* 0x000000150000720c */ /* 0x040fe20003f24070 */
[----:B------:R-:W-:Y:S01]  /*0550*/  IMAD R23, R0, R15, R23 ;  /* 0x0000000f00177224 */ /* 0x000fe200078e0217 */
[----:B------:R-:W-:Y:S01]  /*0560*/  @P4 IADD3 R36, R36, 0x1, RZ ;  /* 0x0000000124244810 */ /* 0x000fe20007ffe0ff */
[----:B------:R-:W-:Y:S01]  /*0570*/  IMAD.HI.U32 R15, R9, R16, RZ ;  /* 0x00000010090f7227 */ /* 0x000fe200078e00ff */
[----:B------:R-:W-:-:S02]  /*0580*/  ISETP.GE.U32.AND P4, PT, R17, R0, PT ;  /* 0x000000001100720c */ /* 0x000fc40003f86070 */
[----:B------:R-:W-:Y:S01]  /*0590*/  @!P6 IADD3 R36, -R36, RZ, RZ ;  /* 0x000000ff2424e210 */ /* 0x000fe20007ffe1ff */
[----:B------:R-:W-:Y:S01]  /*05a0*/  IMAD.HI.U32 R9, R9, R18, RZ ;  /* 0x0000001209097227 */ /* 0x000fe200078e00ff */
[-C--:B------:R-:W-:Y:S02]  /*05b0*/  @!P5 IADD3 R19, R19, -R0.reuse, RZ ;  /* 0x800000001313d210 */ /* 0x080fe40007ffe0ff */
[----:B------:R-:W-:Y:S01]  /*05c0*/  IADD3 R17, -R15, RZ, RZ ;  /* 0x000000ff0f117210 */ /* 0x000fe20007ffe1ff */
[----:B------:R-:W-:Y:S01]  /*05d0*/  IMAD.MOV R25, RZ, RZ, -R9 ;  /* 0x000000ffff197224 */ /* 0x000fe200078e0a09 */
[----:B------:R-:W-:Y:S01]  /*05e0*/  ISETP.GE.U32.AND P6, PT, R19, R0, PT ;  /* 0x000000001300720c */ /* 0x000fe20003fc6070 */
[----:B------:R-:W-:Y:S01]  /*05f0*/  @!P1 IMAD.IADD R21, R21, 0x1, -R0 ;  /* 0x0000000115159824 */ /* 0x000fe200078e0a00 */
[----:B------:R-:W-:Y:S01]  /*0600*/  @!P3 IADD3 R13, R13, 0x1, RZ ;  /* 0x000000010d0db810 */ /* 0x000fe20007ffe0ff */
[----:B------:R-:W-:Y:S01]  /*0610*/  IMAD R19, R0, R25, R18 ;  /* 0x0000001900137224 */ /* 0x000fe200078e0212 */
[----:B------:R-:W-:Y:S01]  /*0620*/  @!P5 IADD3 R12, R12, 0x1, RZ ;  /* 0x000000010c0cd810 */ /* 0x000fe20007ffe0ff */
[C---:B------:R-:W-:Y:S01]  /*0630*/  IMAD R17, R0.reuse, R17, R16 ;  /* 0x0000001100117224 */ /* 0x040fe200078e0210 */
[----:B------:R-:W-:Y:S01]  /*0640*/  @P4 IADD3 R13, R13, 0x1, RZ ;  /* 0x000000010d0d4810 */ /* 0x000fe20007ffe0ff */
[----:B------:R-:W-:Y:S01]  /*0650*/  @!P0 IMAD.MOV R8, RZ, RZ, -R8 ;  /* 0x000000ffff088224 */ /* 0x000fe200078e0a08 */
[----:B------:R-:W-:-:S02]  /*0660*/  ISETP.GT.U32.AND P5, PT, R0, R19, PT ;  /* 0x000000130000720c */ /* 0x000fc40003fa4070 */
[C---:B------:R-:W-:Y:S02]  /*0670*/  ISETP.GT.U32.AND P0, PT, R0.reuse, R23, PT ;  /* 0x000000170000720c */ /* 0x040fe40003f04070 */
[----:B------:R-:W-:Y:S02]  /*0680*/  ISETP.GT.U32.AND P3, PT, R0, R17, PT ;  /* 0x000000110000720c */ /* 0x000fe40003f64070 */
[----:B------:R-:W-:Y:S01]  /*0690*/  ISETP.GE.U32.AND P4, PT, R21, R0, PT ;  /* 0x000000001500720c */ /* 0x000fe20003f86070 */
[----:B------:R-:W-:Y:S01]  /*06a0*/  IMAD.MOV R21, RZ, RZ, -R7 ;  /* 0x000000ffff157224 */ /* 0x000fe200078e0a07 */
[----:B------:R-:W-:Y:S02]  /*06b0*/  @!P1 IADD3 R6, R6, 0x1, RZ ;  /* 0x0000000106069810 */ /* 0x000fe40007ffe0ff */
[----:B------:R-:W-:Y:S01]  /*06c0*/  @P6 IADD3 R12, R12, 0x1, RZ ;  /* 0x000000010c0c6810 */ /* 0x000fe20007ffe0ff */
[----:B------:R-:W-:Y:S01]  /*06d0*/  IMAD R21, R2, R21, R16 ;  /* 0x0000001502157224 */ /* 0x000fe200078e0210 */
[----:B------:R-:W-:Y:S01]  /*06e0*/  ISETP.GE.AND P1, PT, R10, RZ, PT ;  /* 0x000000ff0a00720c */ /* 0x000fe20003f26270 */
[----:B------:R-:W-:Y:S01]  /*06f0*/  @!P5 IMAD.IADD R19, R19, 0x1, -R0 ;  /* 0x000000011313d824 */ /* 0x000fe200078e0a00 */
[----:B------:R-:W-:-:S02]  /*0700*/  LOP3.LUT R14, R14, c[0x0][0x190], RZ, 0x3c, !PT ;  /* 0x000064000e0e7a12 */ /* 0x000fc400078e3cff */
[-C--:B------:R-:W-:Y:S02]  /*0710*/  @!P0 IADD3 R23, R23, -R0.reuse, RZ ;  /* 0x8000000017178210 */ /* 0x080fe40007ffe0ff */
[-C--:B------:R-:W-:Y:S02]  /*0720*/  @!P3 IADD3 R17, R17, -R0.reuse, RZ ;  /* 0x800000001111b210 */ /* 0x080fe40007ffe0ff */
[----:B------:R-:W-:Y:S02]  /*0730*/  @P4 IADD3 R6, R6, 0x1, RZ ;  /* 0x0000000106064810 */ /* 0x000fe40007ffe0ff */
[----:B------:R-:W-:Y:S02]  /*0740*/  @!P0 IADD3 R3, R3, 0x1, RZ ;  /* 0x0000000103038810 */ /* 0x000fe40007ffe0ff */
[-C--:B------:R-:W-:Y:S01]  /*0750*/  ISETP.GE.U32.AND P6, PT, R23, R0.reuse, PT ;  /* 0x000000001700720c */ /* 0x080fe20003fc6070 */
[----:B------:R-:W-:Y:S01]  /*0760*/  @!P1 IMAD.MOV R12, RZ, RZ, -R12 ;  /* 0x000000ffff0c9224 */ /* 0x000fe200078e0a0c */
[----:B------:R-:W-:-:S02]  /*0770*/  ISETP.GE.U32.AND P4, PT, R17, R0, PT ;  /* 0x000000001100720c */ /* 0x000fc40003f86070 */
[----:B------:R-:W-:Y:S02]  /*0780*/  ISETP.GE.U32.AND P0, PT, R19, R0, PT ;  /* 0x000000001300720c */ /* 0x000fe40003f06070 */
[----:B------:R-:W-:Y:S02]  /*0790*/  LOP3.LUT R0, R4, c[0x0][0x190], RZ, 0x3c, !PT ;  /* 0x0000640004007a12 */ /* 0x000fe400078e3cff */
[----:B------:R-:W-:Y:S02]  /*07a0*/  @!P3 IADD3 R15, R15, 0x1, RZ ;  /* 0x000000010f0fb810 */ /* 0x000fe40007ffe0ff */
[----:B------:R-:W-:Y:S02]  /*07b0*/  ISETP.GE.AND P3, PT, R0, RZ, PT ;  /* 0x000000ff0000720c */ /* 0x000fe40003f66270 */
[----:B------:R-:W-:Y:S02]  /*07c0*/  @!P2 IADD3 R13, -R13, RZ, RZ ;  /* 0x000000ff0d0da210 */ /* 0x000fe40007ffe1ff */
[----:B------:R-:W-:-:S02]  /*07d0*/  ISETP.GE.AND P2, PT, R5, RZ, PT ;  /* 0x000000ff0500720c */ /* 0x000fc40003f46270 */
[----:B------:R-:W-:Y:S02]  /*07e0*/  @P4 IADD3 R15, R15, 0x1, RZ ;  /* 0x000000010f0f4810 */ /* 0x000fe40007ffe0ff */
[----:B------:R-:W-:Y:S02]  /*07f0*/  @P6 IADD3 R3, R3, 0x1, RZ ;  /* 0x0000000103036810 */ /* 0x000fe40007ffe0ff */
[----:B------:R-:W-:Y:S02]  /*0800*/  ISETP.GE.AND P4, PT, R14, RZ, PT ;  /* 0x000000ff0e00720c */ /* 0x000fe40003f86270 */
[----:B------:R-:W-:Y:S01]  /*0810*/  @!P5 IADD3 R9, R9, 0x1, RZ ;  /* 0x000000010909d810 */ /* 0x000fe20007ffe0ff */
[----:B------:R-:W-:Y:S01]  /*0820*/  @!P3 IMAD.MOV R15, RZ, RZ, -R15 ;  /* 0x000000ffff0fb224 */ /* 0x000fe200078e0a0f */
[----:B------:R-:W-:Y:S02]  /*0830*/  ISETP.GE.AND P1, PT, R11, RZ, PT ;  /* 0x000000ff0b00720c */ /* 0x000fe40003f26270 */
[----:B------:R-:W-:Y:S01]  /*0840*/  ISETP.GT.U32.AND P6, PT, R2, R21, PT ;  /* 0x000000150200720c */ /* 0x000fe20003fc4070 */
[----:B------:R-:W-:Y:S01]  /*0850*/  @!P2 IMAD.MOV R6, RZ, RZ, -R6 ;  /* 0x000000ffff06a224 */ /* 0x000fe200078e0a06 */
[----:B------:R-:W-:-:S02]  /*0860*/  @P0 IADD3 R9, R9, 0x1, RZ ;  /* 0x0000000109090810 */ /* 0x000fc40007ffe0ff */
[----:B------:R-:W-:Y:S02]  /*0870*/  MOV R26, R3 ;  /* 0x00000003001a7202 */ /* 0x000fe40000000f00 */
[----:B------:R-:W-:Y:S01]  /*0880*/  ISETP.NE.AND P0, PT, RZ, c[0x0][0x190], PT ;  /* 0x00006400ff007a0c */ /* 0x000fe20003f05270 */
[----:B------:R-:W-:Y:S01]  /*0890*/  @!P4 IMAD.MOV R9, RZ, RZ, -R9 ;  /* 0x000000ffff09c224 */ /* 0x000fe200078e0a09 */
[----:B------:R-:W-:Y:S02]  /*08a0*/  LOP3.LUT R3, RZ, c[0x0][0x190], RZ, 0x33, !PT ;  /* 0x00006400ff037a12 */ /* 0x000fe400078e33ff */
[----:B------:R-:W-:Y:S02]  /*08b0*/  LOP3.LUT R0, R4, c[0x0][0x194], RZ, 0x3c, !PT ;  /* 0x0000650004007a12 */ /* 0x000fe400078e3cff */
[----:B------:R-:W-:Y:S02]  /*08c0*/  SEL R18, R3, R15, !P0 ;  /* 0x0000000f03127207 */ /* 0x000fe40004000000 */
[----:B------:R-:W-:-:S02]  /*08d0*/  ISETP.GE.AND P2, PT, R0, RZ, PT ;  /* 0x000000ff0000720c */ /* 0x000fc40003f46270 */
[----:B------:R-:W-:Y:S01]  /*08e0*/  @!P1 IADD3 R26, -R26, RZ, RZ ;  /* 0x000000ff1a1a9210 */ /* 0x000fe20007ffe1ff */
[----:B------:R-:W-:Y:S01]  /*08f0*/  IMAD.HI R0, R18, 0x66666667, RZ ;  /* 0x6666666712007827 */ /* 0x000fe200078e02ff */
[----:B------:R-:W-:Y:S02]  /*0900*/  SEL R20, R3, R13, !P0 ;  /* 0x0000000d03147207 */ /* 0x000fe40004000000 */
[----:B------:R-:W-:Y:S02]  /*0910*/  @!P6 IADD3 R21, R21, -R2, RZ ;  /* 0x800000021515e210 */ /* 0x000fe40007ffe0ff */
[C---:B------:R-:W-:Y:S01]  /*0920*/  SEL R24, R3.reuse, R8, !P0 ;  /* 0x0000000803187207 */ /* 0x040fe20004000000 */
[----:B------:R-:W-:Y:S01]  /*0930*/  IMAD.HI R8, R20, 0x66666667, RZ ;  /* 0x6666666714087827 */ /* 0x000fe200078e02ff */
[C---:B------:R-:W-:Y:S02]  /*0940*/  SEL R33, R3.reuse, R12, !P0 ;  /* 0x0000000c03217207 */ /* 0x040fe40004000000 */
[----:B------:R-:W-:-:S02]  /*0950*/  SEL R36, R3, R36, !P0 ;  /* 0x0000002403247207 */ /* 0x000fc40004000000 */
[C---:B------:R-:W-:Y:S02]  /*0960*/  SEL R16, R3.reuse, R6, !P0 ;  /* 0x0000000603107207 */ /* 0x040fe40004000000 */
[C---:B------:R-:W-:Y:S01]  /*0970*/  SEL R26, R3.reuse, R26, !P0 ;  /* 0x0000001a031a7207 */ /* 0x040fe20004000000 */
[----:B------:R-:W-:Y:S01]  /*0980*/  IMAD.HI R6, R36, 0x66666667, RZ ;  /* 0x6666666724067827 */ /* 0x000fe200078e02ff */
[----:B------:R-:W-:Y:S02]  /*0990*/  SEL R12, R3, R9, !P0 ;  /* 0x00000009030c7207 */ /* 0x000fe40004000000 */
[----:B------:R-:W-:Y:S01]  /*09a0*/  ISETP.GE.U32.AND P5, PT, R21, R2, PT ;  /* 0x000000021500720c */ /* 0x000fe20003fa6070 */
[----:B------:R-:W-:Y:S01]  /*09b0*/  IMAD.HI R2, R24, 0x66666667, RZ ;  /* 0x6666666718027827 */ /* 0x000fe200078e02ff */
[----:B------:R-:W-:Y:S02]  /*09c0*/  SHF.R.U32.HI R3, RZ, 0x1f, R0 ;  /* 0x0000001fff037819 */ /* 0x000fe40000011600 */
[----:B------:R-:W-:Y:S01]  /*09d0*/  SHF.R.U32.HI R11, RZ, 0x1f, R6 ;  /* 0x0000001fff0b7819 */ /* 0x000fe20000011606 */
[----:B------:R-:W-:Y:S01]  /*09e0*/  IMAD.HI R10, R12, 0x66666667, RZ ;  /* 0x666666670c0a7827 */ /* 0x000fe200078e02ff */
[----:B------:R-:W-:-:S02]  /*09f0*/  LEA.HI.SX32 R5, R0, R3, 0x17 ;  /* 0x0000000300057211 */ /* 0x000fc400078fbaff */
[----:B------:R-:W-:Y:S01]  /*0a00*/  SHF.R.U32.HI R3, RZ, 0x1f, R8 ;  /* 0x0000001fff037819 */ /* 0x000fe20000011608 */
[----:B------:R-:W-:Y:S01]  /*0a10*/  IMAD.HI R0, R33, 0x66666667, RZ ;  /* 0x6666666721007827 */ /* 0x000fe200078e02ff */
[----:B------:R-:W-:Y:S02]  /*0a20*/  SHF.R.U32.HI R9, RZ, 0x1f, R2 ;  /* 0x0000001fff097819 */ /* 0x000fe40000011602 */
[----:B------:R-:W-:Y:S01]  /*0a30*/  LEA.HI.SX32 R13, R8, R3, 0x17 ;  /* 0x00000003080d7211 */ /* 0x000fe200078fbaff */
[----:B------:R-:W-:Y:S01]  /*0a40*/  IMAD R18, R5, -0x500, R18 ;  /* 0xfffffb0005127824 */ /* 0x000fe200078e0212 */
[----:B------:R-:W-:Y:S01]  /*0a50*/  LEA.HI.SX32 R9, R2, R9, 0x17 ;  /* 0x0000000902097211 */ /* 0x000fe200078fbaff */
[----:B------:R-:W-:Y:S01]  /*0a60*/  IMAD.HI R2, R16, 0x66666667, RZ ;  /* 0x6666666710027827 */ /* 0x000fe200078e02ff */
[----:B------:R-:W-:Y:S02]  /*0a70*/  SHF.R.U32.HI R3, RZ, 0x1f, R0 ;  /* 0x0000001fff037819 */ /* 0x000fe40000011600 */
[----:B------:R-:W-:Y:S01]  /*0a80*/  LEA.HI.SX32 R11, R6, R11, 0x17 ;  /* 0x0000000b060b7211 */ /* 0x000fe200078fbaff */
[----:B------:R-:W-:Y:S01]  /*0a90*/  IMAD R24, R9, -0x500, R24 ;  /* 0xfffffb0009187824 */ /* 0x000fe200078e0218 */
[----:B------:R-:W-:Y:S01]  /*0aa0*/  LEA.HI.SX32 R0, R0, R3, 0x17 ;  /* 0x0000000300007211 */ /* 0x000fe200078fbaff */
[----:B------:R-:W-:Y:S01]  /*0ab0*/  IMAD.HI R6, R26, 0x66666667, RZ ;  /* 0x666666671a067827 */ /* 0x000fe200078e02ff */
[----:B------:R-:W-:-:S02]  /*0ac0*/  SHF.R.U32.HI R15, RZ, 0x1f, R2 ;  /* 0x0000001fff0f7819 */ /* 0x000fc40000011602 */
[----:B------:R-:W-:Y:S01]  /*0ad0*/  SHF.R.U32.HI R19, RZ, 0x1f, R10 ;  /* 0x0000001fff137819 */ /* 0x000fe2000001160a */
[----:B------:R-:W-:Y:S01]  /*0ae0*/  IMAD R36, R11, -0x500, R36 ;  /* 0xfffffb000b247824 */ /* 0x000fe200078e0224 */
[----:B------:R-:W-:Y:S01]  /*0af0*/  LEA.HI.SX32 R15, R2, R15, 0x17 ;  /* 0x0000000f020f7211 */ /* 0x000fe200078fbaff */
[----:B------:R-:W-:Y:S01]  /*0b00*/  IMAD R33, R0, -0x500, R33 ;  /* 0xfffffb0000217824 */ /* 0x000fe200078e0221 */
[----:B------:R-:W-:Y:S01]  /*0b10*/  PRMT R0, R18, 0x9910, RZ ;  /* 0x0000991012007816 */ /* 0x000fe200000000ff */
[----:B------:R-:W-:Y:S01]  /*0b20*/  IMAD R20, R13, -0x500, R20 ;  /* 0xfffffb000d147824 */ /* 0x000fe200078e0214 */
[----:B------:R-:W-:Y:S01]  /*0b30*/  PRMT R2, R24, 0x9910, RZ ;  /* 0x0000991018027816 */ /* 0x000fe200000000ff */
[----:B------:R-:W-:Y:S01]  /*0b40*/  IMAD R16, R15, -0x500, R16 ;  /* 0xfffffb000f107824 */ /* 0x000fe200078e0210 */
[----:B------:R-:W-:Y:S01]  /*0b50*/  PRMT R5, R36, 0x9910, RZ ;  /* 0x0000991024057816 */ /* 0x000fe200000000ff */
[----:B------:R-:W-:Y:S01]  /*0b60*/  IMAD R9, R0, 0x6667, RZ ;  /* 0x0000666700097824 */ /* 0x000fe200078e02ff */
[----:B------:R-:W-:Y:S01]  /*0b70*/  LEA.HI.SX32 R3, R10, R19, 0x17 ;  /* 0x000000130a037211 */ /* 0x000fe200078fbaff */
[----:B------:R-:W-:Y:S01]  /*0b80*/  IMAD R10, R2, 0x6667, RZ ;  /* 0x00006667020a7824 */ /* 0x000fe200078e02ff */
[----:B------:R-:W-:Y:S01]  /*0b90*/  SHF.R.U32.HI R17, RZ, 0x1f, R6 ;  /* 0x0000001fff117819 */ /* 0x000fe20000011606 */
[----:B------:R-:W-:Y:S01]  /*0ba0*/  IMAD R11, R5, 0x6667, RZ ;  /* 0x00006667050b7824 */ /* 0x000fe200078e02ff */
[----:B------:R-:W-:Y:S01]  /*0bb0*/  SHF.R.S32.HI R0, RZ, 0x10, R9 ;  /* 0x00000010ff007819 */ /* 0x000fe20000011409 */
[----:B------:R-:W-:Y:S01]  /*0bc0*/  IMAD R12, R3, -0x500, R12 ;  /* 0xfffffb00030c7824 */ /* 0x000fe200078e020c */
[----:B------:R-:W-:Y:S01]  /*0bd0*/  LEA.HI.SX32 R17, R6, R17, 0x17 ;  /* 0x0000001106117211 */ /* 0x000fe200078fbaff */
[----:B------:R-:W-:Y:S01]  /*0be0*/  IMAD.MOV.U32 R19, RZ, RZ, RZ ;  /* 0x000000ffff137224 */ /* 0x000fe200078e00ff */
[----:B------:R-:W-:-:S02]  /*0bf0*/  PRMT R6, R20, 0x9910, RZ ;  /* 0x0000991014067816 */ /* 0x000fc400000000ff */
[----:B------:R-:W-:Y:S01]  /*0c00*/  SHF.R.S32.HI R2, RZ, 0x10, R10 ;  /* 0x00000010ff027819 */ /* 0x000fe2000001140a */
[----:B------:R-:W-:Y:S01]  /*0c10*/  IMAD R26, R17, -0x500, R26 ;  /* 0xfffffb00111a7824 */ /* 0x000fe200078e021a */
[----:B------:R-:W-:Y:S01]  /*0c20*/  SHF.R.S32.HI R3, RZ, 0x10, R11 ;  /* 0x00000010ff037819 */ /* 0x000fe2000001140b */
[----:B------:R-:W-:Y:S01]  /*0c30*/  IMAD R13, R6, 0x6667, RZ ;  /* 0x00006667060d7824 */ /* 0x000fe200078e02ff */
[----:B------:R-:W-:Y:S02]  /*0c40*/  LOP3.LUT R0, R0, 0xffff, RZ, 0xc0, !PT ;  /* 0x0000ffff00007812 */ /* 0x000fe400078ec0ff */
[----:B------:R-:W-:Y:S02]  /*0c50*/  LOP3.LUT R2, R2, 0xffff, RZ, 0xc0, !PT ;  /* 0x0000ffff02027812 */ /* 0x000fe400078ec0ff */
[----:B------:R-:W-:Y:S02]  /*0c60*/  LOP3.LUT R6, R3, 0xffff, RZ, 0xc0, !PT ;  /* 0x0000ffff03067812 */ /* 0x000fe400078ec0ff */
[----:B------:R-:W-:-:S02]  /*0c70*/  SHF.R.U32.HI R0, RZ, 0xf, R0 ;  /* 0x0000000fff007819 */ /* 0x000fc40000011600 */
[----:B------:R-:W-:Y:S02]  /*0c80*/  SHF.R.U32.HI R3, RZ, 0xf, R2 ;  /* 0x0000000fff037819 */ /* 0x000fe40000011602 */
[----:B------:R-:W-:Y:S02]  /*0c90*/  SHF.R.U32.HI R6, RZ, 0xf, R6 ;  /* 0x0000000fff067819 */ /* 0x000fe40000011606 */
[----:B------:R-:W-:Y:S02]  /*0ca0*/  LEA.HI.SX32 R2, R9, R0, 0xc ;  /* 0x0000000009027211 */ /* 0x000fe400078f62ff */
[----:B------:R-:W-:Y:S02]  /*0cb0*/  LEA.HI.SX32 R0, R10, R3, 0xc ;  /* 0x000000030a007211 */ /* 0x000fe400078f62ff */
[----:B------:R-:W-:Y:S02]  /*0cc0*/  PRMT R3, R33, 0x9910, RZ ;  /* 0x0000991021037816 */ /* 0x000fe400000000ff */
[----:B------:R-:W-:-:S02]  /*0cd0*/  LEA.HI.SX32 R6, R11, R6, 0xc ;  /* 0x000000060b067211 */ /* 0x000fc400078f62ff */
[----:B------:R-:W-:Y:S01]  /*0ce0*/  PRMT R11, R26, 0x9910, RZ ;  /* 0x000099101a0b7816 */ /* 0x000fe200000000ff */
[----:B------:R-:W-:Y:S01]  /*0cf0*/  IMAD R10, R3, 0x6667, RZ ;  /* 0x00006667030a7824 */ /* 0x000fe200078e02ff */
[----:B------:R-:W-:Y:S02]  /*0d00*/  PRMT R9, R16, 0x9910, RZ ;  /* 0x0000991010097816 */ /* 0x000fe400000000ff */
[----:B------:R-:W-:Y:S01]  /*0d10*/  ISETP.NE.AND P1, PT, RZ, c[0x0][0x194], PT ;  /* 0x00006500ff007a0c */ /* 0x000fe20003f25270 */
[----:B------:R-:W-:Y:S01]  /*0d20*/  IMAD R22, R11, 0x6667, RZ ;  /* 0x000066670b167824 */ /* 0x000fe200078e02ff */
[----:B------:R-:W-:Y:S01]  /*0d30*/  SHF.R.S32.HI R3, RZ, 0x10, R10 ;  /* 0x00000010ff037819 */ /* 0x000fe2000001140a */
[----:B------:R-:W-:Y:S01]  /*0d40*/  IMAD R14, R9, 0x6667, RZ ;  /* 0x00006667090e7824 */ /* 0x000fe200078e02ff */
[----:B------:R-:W-:Y:S02]  /*0d50*/  @!P6 IADD3 R7, R7, 0x1, RZ ;  /* 0x000000010707e810 */ /* 0x000fe40007ffe0ff */
[----:B------:R-:W-:-:S02]  /*0d60*/  SHF.R.S32.HI R9, RZ, 0x10, R22 ;  /* 0x00000010ff097819 */ /* 0x000fc40000011416 */
[----:B------:R-:W-:Y:S02]  /*0d70*/  LOP3.LUT R17, R3, 0xffff, RZ, 0xc0, !PT ;  /* 0x0000ffff03117812 */ /* 0x000fe400078ec0ff */
[----:B------:R-:W-:Y:S02]  /*0d80*/  SHF.R.S32.HI R5, RZ, 0x10, R13 ;  /* 0x00000010ff057819 */ /* 0x000fe4000001140d */
[----:B------:R-:W-:Y:S02]  /*0d90*/  LOP3.LUT R9, R9, 0xffff, RZ, 0xc0, !PT ;  /* 0x0000ffff09097812 */ /* 0x000fe400078ec0ff */
[----:B------:R-:W-:Y:S02]  /*0da0*/  SHF.R.U32.HI R17, RZ, 0xf, R17 ;  /* 0x0000000fff117819 */ /* 0x000fe40000011611 */
[----:B------:R-:W-:Y:S02]  /*0db0*/  @P5 IADD3 R7, R7, 0x1, RZ ;  /* 0x0000000107075810 */ /* 0x000fe40007ffe0ff */
[----:B------:R-:W-:-:S02]  /*0dc0*/  LOP3.LUT R5, R5, 0xffff, RZ, 0xc0, !PT ;  /* 0x0000ffff05057812 */ /* 0x000fc400078ec0ff */
[----:B------:R-:W-:Y:S01]  /*0dd0*/  SHF.R.U32.HI R9, RZ, 0xf, R9 ;  /* 0x0000000fff097819 */ /* 0x000fe20000011609 */
[----:B------:R-:W-:Y:S01]  /*0de0*/  @!P2 IMAD.MOV R7, RZ, RZ, -R7 ;  /* 0x000000ffff07a224 */ /* 0x000fe200078e0a07 */
[----:B------:R-:W-:Y:S02]  /*0df0*/  SHF.R.S32.HI R3, RZ, 0x10, R14 ;  /* 0x00000010ff037819 */ /* 0x000fe4000001140e */
[----:B------:R-:W-:Y:S02]  /*0e00*/  LEA.HI.SX32 R17, R10, R17, 0xc ;  /* 0x000000110a117211 */ /* 0x000fe400078f62ff */
[----:B------:R-:W-:Y:S02]  /*0e10*/  PRMT R10, R0, 0x9910, RZ ;  /* 0x00009910000a7816 */ /* 0x000fe400000000ff */
[----:B------:R-:W-:Y:S02]  /*0e20*/  SHF.R.U32.HI R8, RZ, 0xf, R5 ;  /* 0x0000000fff087819 */ /* 0x000fe40000011605 */
[----:B------:R-:W-:-:S02]  /*0e30*/  LEA.HI.SX32 R0, R22, R9, 0xc ;  /* 0x0000000916007211 */ /* 0x000fc400078f62ff */
[----:B------:R-:W-:Y:S02]  /*0e40*/  @!P1 LOP3.LUT R7, RZ, c[0x0][0x194], RZ, 0x33, !PT ;  /* 0x00006500ff079a12 */ /* 0x000fe400078e33ff */
[----:B------:R-:W-:Y:S02]  /*0e50*/  LOP3.LUT R3, R3, 0xffff, RZ, 0xc0, !PT ;  /* 0x0000ffff03037812 */ /* 0x000fe400078ec0ff */
[----:B------:R-:W-:Y:S02]  /*0e60*/  PRMT R22, R6, 0x9910, RZ ;  /* 0x0000991006167816 */ /* 0x000fe400000000ff */
[----:B------:R-:W-:Y:S02]  /*0e70*/  PRMT R2, R2, 0x9910, RZ ;  /* 0x0000991002027816 */ /* 0x000fe400000000ff */
[----:B------:R-:W-:Y:S02]  /*0e80*/  ISETP.GE.AND P0, PT, R4, c[0x0][0x1a0], PT ;  /* 0x0000680004007a0c */ /* 0x000fe40003f06270 */
[----:B------:R-:W-:-:S02]  /*0e90*/  PRMT R9, R12, 0x9910, RZ ;  /* 0x000099100c097816 */ /* 0x000fc400000000ff */
[----:B------:R-:W-:Y:S01]  /*0ea0*/  LEA.HI.SX32 R8, R13, R8, 0xc ;  /* 0x000000080d087211 */ /* 0x000fe200078f62ff */
[C---:B------:R-:W-:Y:S01]  /*0eb0*/  IMAD R32, R7.reuse, 0x20, R22 ;  /* 0x0000002007207824 */ /* 0x040fe200078e0216 */
[----:B------:R-:W-:Y:S02]  /*0ec0*/  SHF.R.U32.HI R13, RZ, 0xf, R3 ;  /* 0x0000000fff0d7819 */ /* 0x000fe40000011603 */
[----:B------:R-:W-:Y:S02]  /*0ed0*/  MOV R5, 0x4 ;  /* 0x0000000400057802 */ /* 0x000fe40000000f00 */
[C---:B------:R-:W-:Y:S02]  /*0ee0*/  LEA R28, R7.reuse, R2, 0x5 ;  /* 0x00000002071c7211 */ /* 0x040fe400078e28ff */
[----:B------:R-:W-:Y:S02]  /*0ef0*/  MOV R22, R9 ;  /* 0x0000000900167202 */ /* 0x000fe40000000f00 */
[----:B------:R-:W-:Y:S01]  /*0f00*/  LEA.HI.SX32 R13, R14, R13, 0xc ;  /* 0x0000000d0e0d7211 */ /* 0x000fe200078f62ff */
[----:B------:R-:W-:-:S02]  /*0f10*/  IMAD R14, R7, 0x20, R10 ;  /* 0x00000020070e7824 */ /* 0x000fc400078e020a */
[----:B------:R-:W-:-:S04]  /*0f20*/  IMAD.WIDE R10, R28, R5, c[0x0][0x170] ;  /* 0x00005c001c0a7625 */ /* 0x000fc800078e0205 */
[----:B------:R-:W-:Y:S01]  /*0f30*/  IMAD R22, R22, 0x6667, RZ ;  /* 0x0000666716167824 */ /* 0x000fe200078e02ff */
[----:B------:R0:W2:Y:S01]  /*0f40*/  @!P0 LDG.E.EL R31, [R10.64] ;  /* 0x000000060a1f8981 */ /* 0x0000a2000c2e1900 */
[----:B------:R-:W-:Y:S01]  /*0f50*/  IMAD.WIDE R2, R28, R5, c[0x0][0x168] ;  /* 0x00005a001c027625 */ /* 0x000fe200078e0205 */
[----:B------:R-:W-:-:S03]  /*0f60*/  MOV R6, RZ ;  /* 0x000000ff00067202 */ /* 0x000fc60000000f00 */
[CC--:B------:R-:W-:Y:S01]  /*0f70*/  IMAD.WIDE R28, R14.reuse, R5.reuse, c[0x0][0x168] ;  /* 0x00005a000e1c7625 */ /* 0x0c0fe200078e0205 */
[----:B------:R-:W-:Y:S01]  /*0f80*/  MOV R23, RZ ;  /* 0x000000ff00177202 */ /* 0x000fe20000000f00 */
[----:B------:R1:W3:Y:S02]  /*0f90*/  @!P0 LDG.E.EL R19, [R2.64] ;  /* 0x0000000602138981 */ /* 0x0002e4000c2e1900 */
[-C--:B------:R-:W-:Y:S01]  /*0fa0*/  IMAD.WIDE R14, R14, R5.reuse, c[0x0][0x170] ;  /* 0x00005c000e0e7625 */ /* 0x080fe200078e0205 */
[----:B0-----:R-:W-:Y:S02]  /*0fb0*/  SHF.R.S32.HI R11, RZ, 0x10, R22 ;  /* 0x00000010ff0b7819 */ /* 0x001fe40000011416 */
[----:B------:R-:W-:Y:S01]  /*0fc0*/  PRMT R10, R8, 0x9910, RZ ;  /* 0x00009910080a7816 */ /* 0x000fe200000000ff */
[----:B------:R-:W-:Y:S01]  /*0fd0*/  IMAD.MOV.U32 R21, RZ, RZ, RZ ;  /* 0x000000ffff157224 */ /* 0x000fe200078e00ff */
[----:B------:R-:W-:Y:S01]  /*0fe0*/  LOP3.LUT R11, R11, 0xffff, RZ, 0xc0, !PT ;  /* 0x0000ffff0b0b7812 */ /* 0x000fe200078ec0ff */
[----:B------:R0:W4:Y:S01]  /*0ff0*/  @!P0 LDG.E.EL R6, [R14.64] ;  /* 0x000000060e068981 */ /* 0x000122000c2e1900 */
[----:B------:R-:W-:-:S03]  /*1000*/  IMAD.WIDE R8, R32, R5, c[0x0][0x170] ;  /* 0x00005c0020087625 */ /* 0x000fc600078e0205 */
[----:B------:R5:W2:Y:S01]  /*1010*/  @!P0 LDG.E.EL R23, [R28.64] ;  /* 0x000000061c178981 */ /* 0x000aa2000c2e1900 */
[----:B-1----:R-:W-:-:S03]  /*1020*/  IMAD.WIDE R2, R32, R5, c[0x0][0x168] ;  /* 0x00005a0020027625 */ /* 0x002fc600078e0205 */
[----:B------:R1:W2:Y:S01]  /*1030*/  @!P0 LDG.E.EL R21, [R8.64] ;  /* 0x0000000608158981 */ /* 0x0002a2000c2e1900 */
[----:B0-----:R-:W-:Y:S02]  /*1040*/  PRMT R14, R17, 0x9910, RZ ;  /* 0x00009910110e7816 */ /* 0x001fe400000000ff */
[----:B------:R-:W-:Y:S01]  /*1050*/  SHF.R.U32.HI R15, RZ, 0xf, R11 ;  /* 0x0000000fff0f7819 */ /* 0x000fe2000001160b */
[----:B------:R0:W2:Y:S01]  /*1060*/  @!P0 LDG.E.EL R30, [R2.64] ;  /* 0x00000006021e8981 */ /* 0x0000a2000c2e1900 */
[C---:B-----5:R-:W-:Y:S02]  /*1070*/  LEA R28, R7.reuse, R10, 0x5 ;  /* 0x0000000a071c7211 */ /* 0x060fe400078e28ff */
[----:B------:R-:W-:Y:S02]  /*1080*/  LEA R14, R7, R14, 0x5 ;  /* 0x0000000e070e7211 */ /* 0x000fe400078e28ff */
[----:B------:R-:W-:Y:S02]  /*1090*/  LEA.HI.SX32 R15, R22, R15, 0xc ;  /* 0x0000000f160f7211 */ /* 0x000fe400078f62ff */
[----:B------:R-:W-:Y:S01]  /*10a0*/  PRMT R22, R13, 0x9910, RZ ;  /* 0x000099100d167816 */ /* 0x000fe200000000ff */
[----:B-1----:R-:W-:Y:S01]  /*10b0*/  IMAD.WIDE R8, R14, R5, c[0x0][0x168] ;  /* 0x00005a000e087625 */ /* 0x002fe200078e0205 */
[----:B------:R-:W-:-:S03]  /*10c0*/  PRMT R0, R0, 0x9910, RZ ;  /* 0x0000991000007816 */ /* 0x000fc600000000ff */
[CC--:B0-----:R-:W-:Y:S01]  /*10d0*/  IMAD.WIDE R2, R28.reuse, R5.reuse, c[0x0][0x170] ;  /* 0x00005c001c027625 */ /* 0x0c1fe200078e0205 */
[----:B------:R0:W5:Y:S03]  /*10e0*/  @!P0 LDG.E.EL R37, [R8.64] ;  /* 0x0000000608258981 */ /* 0x000166000c2e1900 */
[-C--:B------:R-:W-:Y:S01]  /*10f0*/  IMAD.WIDE R10, R28, R5.reuse, c[0x0][0x168] ;  /* 0x00005a001c0a7625 */ /* 0x080fe200078e0205 */
[----:B------:R-:W-:Y:S01]  /*1100*/  PRMT R28, R15, 0x9910, RZ ;  /* 0x000099100f1c7816 */ /* 0x000fe200000000ff */
[----:B------:R1:W2:Y:S02]  /*1110*/  @!P0 LDG.E.EL R27, [R2.64] ;  /* 0x00000006021b8981 */ /* 0x0002a4000c2e1900 */
[C---:B------:R-:W-:Y:S01]  /*1120*/  IMAD R13, R7.reuse, 0x20, R22 ;  /* 0x00000020070d7824 */ /* 0x040fe200078e0216 */
[----:B------:R-:W-:Y:S01]  /*1130*/  MOV R32, RZ ;  /* 0x000000ff00207202 */ /* 0x000fe20000000f00 */
[----:B------:R-:W-:Y:S01]  /*1140*/  IMAD R0, R7, 0x20, R0 ;  /* 0x0000002007007824 */ /* 0x000fe200078e0200 */
[----:B------:R1:W2:Y:S01]  /*1150*/  @!P0 LDG.E.EL R35, [R10.64] ;  /* 0x000000060a238981 */ /* 0x0002a2000c2e1900 */
[----:B0-----:R-:W-:-:S04]  /*1160*/  IMAD.WIDE R8, R13, R5, c[0x0][0x168] ;  /* 0x00005a000d087625 */ /* 0x001fc800078e0205 */
[-C--:B-1----:R-:W-:Y:S01]  /*1170*/  IMAD.WIDE R2, R14, R5.reuse, c[0x0][0x170] ;  /* 0x00005c000e027625 */ /* 0x082fe200078e0205 */
[----:B------:R-:W-:Y:S01]  /*1180*/  LEA R14, R7, R28, 0x5 ;  /* 0x0000001c070e7211 */ /* 0x000fe200078e28ff */
[----:B------:R0:W2:Y:S01]  /*1190*/  @!P0 LDG.E.EL R34, [R8.64] ;  /* 0x0000000608228981 */ /* 0x0000a2000c2e1900 */
[----:B------:R-:W-:Y:S01]  /*11a0*/  MOV R22, RZ ;  /* 0x000000ff00167202 */ /* 0x000fe20000000f00 */
[----:B------:R-:W-:Y:S02]  /*11b0*/  IMAD.MOV.U32 R25, RZ, RZ, RZ ;  /* 0x000000ffff197224 */ /* 0x000fe400078e00ff */
[----:B------:R1:W2:Y:S01]  /*11c0*/  @!P0 LDG.E.EL R32, [R2.64] ;  /* 0x0000000602208981 */ /* 0x0002a2000c2e1900 */
[----:B------:R-:W-:-:S04]  /*11d0*/  IMAD.WIDE R10, R13, R5, c[0x0][0x170] ;  /* 0x00005c000d0a7625 */ /* 0x000fc800078e0205 */
[-C--:B------:R-:W-:Y:S01]  /*11e0*/  IMAD.WIDE R28, R14, R5.reuse, c[0x0][0x168] ;  /* 0x00005a000e1c7625 */ /* 0x080fe200078e0205 */
[----:B------:R1:W2:Y:S03]  /*11f0*/  @!P0 LDG.E.EL R22, [R10.64] ;  /* 0x000000060a168981 */ /* 0x0002a6000c2e1900 */
[----:B0-----:R-:W-:Y:S01]  /*1200*/  IMAD.WIDE R8, R0, R5, c[0x0][0x168] ;  /* 0x00005a0000087625 */ /* 0x001fe200078e0205 */
[----:B-1----:R-:W-:-:S03]  /*1210*/  MOV R3, 0x2 ;  /* 0x0000000200037802 */ /* 0x002fc60000000f00 */
[----:B------:R-:W-:Y:S01]  /*1220*/  IMAD.MOV.U32 R2, RZ, RZ, RZ ;  /* 0x000000ffff027224 */ /* 0x000fe200078e00ff */
[----:B------:R0:W2:Y:S01]  /*1230*/  @!P0 LDG.E.EL R25, [R8.64] ;  /* 0x0000000608198981 */ /* 0x0000a2000c2e1900 */
[----:B------:R-:W-:Y:S01]  /*1240*/  IMAD.WIDE R14, R14, R5, c[0x0][0x170] ;  /* 0x00005c000e0e7625 */ /* 0x000fe200078e0205 */
[----:B------:R-:W-:-:S04]  /*1250*/  CS2R R10, SRZ ;  /* 0x00000000000a7805 */ /* 0x000fc8000001ff00 */
[----:B------:R1:W2:Y:S01]  /*1260*/  @!P0 LDG.E.EL R2, [R14.64] ;  /* 0x000000060e028981 */ /* 0x0002a2000c2e1900 */
[----:B0-----:R-:W-:Y:S01]  /*1270*/  CS2R R8, SRZ ;  /* 0x0000000000087805 */ /* 0x001fe2000001ff00 */
[----:B------:R-:W-:Y:S01]  /*1280*/  MOV R17, RZ ;  /* 0x000000ff00117202 */ /* 0x000fe20000000f00 */
[----:B-1----:R-:W-:-:S05]  /*1290*/  IMAD.WIDE R14, R4, R3, c[0x0][0x160] ;  /* 0x00005800040e7625 */ /* 0x002fca00078e0203 */
[----:B------:R0:W2:Y:S04]  /*12a0*/  @!P0 LDG.E.EL R17, [R28.64] ;  /* 0x000000061c118981 */ /* 0x0000a8000c2e1900 */
[----:B------:R1:W2:Y:S01]  /*12b0*/  @!P0 LDG.E.EL.128 R8, [R14.64] ;  /* 0x000000060e088981 */ /* 0x0002a2000c2e1d00 */
[----:B------:R-:W-:Y:S01]  /*12c0*/  PRMT R7, RZ, 0x7610, R7 ;  /* 0x00007610ff077816 */ /* 0x000fe20000000007 */
[----:B0-----:R-:W-:Y:S01]  /*12d0*/  IMAD.WIDE R28, R0, R5, c[0x0][0x170] ;  /* 0x00005c00001c7625 */ /* 0x001fe200078e0205 */
[----:B------:R-:W-:-:S03]  /*12e0*/  PRMT R5, RZ, 0x7610, R5 ;  /* 0x00007610ff057816 */ /* 0x000fc60000000005 */
[----:B-1----:R-:W-:-:S04]  /*12f0*/  IMAD.WIDE R14, R12, R3, c[0x0][0x178] ;  /* 0x00005e000c0e7625 */ /* 0x002fc800078e0203 */
[----:B------:R-:W-:Y:S01]  /*1300*/  IMAD.WIDE R12, R12, R3, c[0x0][0x180] ;  /* 0x000060000c0c7625 */ /* 0x000fe200078e0203 */
[----:B------:R0:W3:Y:S04]  /*1310*/  @!P0 LDG.E.EL.U16 R5, [R14.64] ;  /* 0x000000060e058981 */ /* 0x0000e8000c2e1500 */
[----:B------:R2:W3:Y:S01]  /*1320*/  @!P0 LDG.E.EL.U16 R7, [R12.64] ;  /* 0x000000060c078981 */ /* 0x0004e2000c2e1500 */
[----:B------:R-:W-:-:S06]  /*1330*/  IMAD.MOV.U32 R0, RZ, RZ, RZ ;  /* 0x000000ffff007224 */ /* 0x000fcc00078e00ff */
[----:B------:R1:W3:Y:S01]  /*1340*/  @!P0 LDG.E.EL R0, [R28.64] ;  /* 0x000000061c008981 */ /* 0x0002e2000c2e1900 */
[----:B------:R-:W-:-:S04]  /*1350*/  UIMAD UR4, UR4, UR5, URZ ;  /* 0x00000005040472a4 */ /* 0x000fc8000f8e023f */
[----:B------:R-:W-:Y:S01]  /*1360*/  UIMAD UR4, UR4, 0x28, URZ ;  /* 0x00000028040478a4 */ /* 0x000fe2000f8e023f */
[----:B0-----:R-:W-:-:S04]  /*1370*/  IMAD.WIDE R14, R26, R3, c[0x0][0x178] ;  /* 0x00005e001a0e7625 */ /* 0x001fc800078e0203 */
[----:B--2---:R-:W-:-:S05]  /*1380*/  HADD2.F32 R12, -RZ, R11.H1_H1 ;  /* 0x3000000bff0c7230 */ /* 0x004fca0000004100 */
[----:B------:R-:W-:Y:S01]  /*1390*/  FADD R12, R12, -R17 ;  /* 0x800000110c0c7221 */ /* 0x000fe20000000000 */
[----:B------:R-:W-:-:S04]  /*13a0*/  I2FP.F32.S32 R17, UR4 ;  /* 0x0000000400117c45 */ /* 0x000fc80008201400 */
[----:B------:R-:W-:-:S04]  /*13b0*/  FSETP.GEU.AND P1, PT, R17, RZ, PT ;  /* 0x000000ff1100720b */ /* 0x000fc80003f2e000 */
[----:B-1----:R-:W-:-:S04]  /*13c0*/  FSEL R28, R17, RZ, P1 ;  /* 0x000000ff111c7208 */ /* 0x002fc80000800000 */
[C---:B------:R-:W-:Y:S02]  /*13d0*/  FSETP.GT.AND P1, PT, |R28|.reuse, 8.50705917302346158658e+37, PT ;  /* 0x7e8000001c00780b */ /* 0x040fe40003f24200 */
[----:B------:R-:W-:-:S11]  /*13e0*/  FSETP.GEU.AND P2, PT, |R28|, 1.175494350822287508e-38, PT ;  /* 0x008000001c00780b */ /* 0x000fd60003f4e200 */
[----:B------:R-:W-:-:S04]  /*13f0*/  @P1 FMUL R28, R28, 0.25 ;  /* 0x3e8000001c1c1820 */ /* 0x000fc80000400000 */
[----:B------:R-:W-:-:S04]  /*1400*/  @!P2 FMUL R28, R28, 16777216 ;  /* 0x4b8000001c1ca820 */ /* 0x000fc80000400000 */
[----:B------:R-:W0:Y:S01]  /*1410*/  MUFU.RCP R13, R28 ;  /* 0x0000001c000d7308 */ /* 0x000e220000001000 */
[----:B------:R-:W-:-:S04]  /*1420*/  @P1 FMUL R2, R2, 0.25 ;  /* 0x3e80000002021820 */ /* 0x000fc80000400000 */
[----:B------:R-:W-:-:S04]  /*1430*/  @!P2 FMUL R2, R2, 16777216 ;  /* 0x4b8000000202a820 */ /* 0x000fc80000400000 */
[----:B0-----:R-:W-:-:S04]  /*1440*/  FFMA R29, R13, R2, 9.9999997473787516356e-06 ;  /* 0x3727c5ac0d1d7423 */ /* 0x001fc80000000002 */
[----:B------:R-:W0:Y:S01]  /*1450*/  MUFU.RSQ R17, R29 ;  /* 0x0000001d00117308 */ /* 0x000e220000001400 */
[----:B---3--:R-:W-:Y:S01]  /*1460*/  HADD2.F32 R5, -RZ, R5.H0_H0 ;  /* 0x20000005ff057230 */ /* 0x008fe20000004100 */
[----:B------:R-:W-:Y:S01]  /*1470*/  PRMT R2, RZ, 0x7610, R2 ;  /* 0x00007610ff027816 */ /* 0x000fe20000000002 */
[----:B0-----:R-:W-:Y:S01]  /*1480*/  FMUL R17, R17, R12 ;  /* 0x0000000c11117220 */ /* 0x001fe20000400000 */
[----:B------:R-:W-:-:S06]  /*1490*/  PRMT R12, RZ, 0x7610, R12 ;  /* 0x00007610ff0c7816 */ /* 0x000fcc000000000c */
[----:B------:R0:W2:Y:S01]  /*14a0*/  @!P0 LDG.E.EL.U16 R12, [R14.64] ;  /* 0x000000060e0c8981 */ /* 0x0000a2000c2e1500 */
[----:B------:R-:W-:-:S04]  /*14b0*/  IMAD.WIDE R28, R16, R3, c[0x0][0x178] ;  /* 0x00005e00101c7625 */ /* 0x000fc800078e0203 */
[----:B0-----:R-:W-:-:S04]  /*14c0*/  IMAD.WIDE R14, R26, R3, c[0x0][0x180] ;  /* 0x000060001a0e7625 */ /* 0x001fc800078e0203 */
[----:B------:R-:W-:Y:S01]  /*14d0*/  HADD2.F32 R26, -RZ, R7.H0_H0 ;  /* 0x20000007ff1a7230 */ /* 0x000fe20000004100 */
[----:B------:R0:W3:Y:S04]  /*14e0*/  @!P0 LDG.E.EL.U16 R2, [R14.64] ;  /* 0x000000060e028981 */ /* 0x0000e8000c2e1500 */
[--C-:B------:R-:W-:Y:S01]  /*14f0*/  FFMA R7, R5, R17, R26.reuse ;  /* 0x0000001105077223 */ /* 0x100fe2000000001a */
[----:B------:R-:W-:Y:S01]  /*1500*/  PRMT R5, RZ, 0x7610, R5 ;  /* 0x00007610ff057816 */ /* 0x000fe20000000005 */
[----:B------:R-:W-:Y:S01]  /*1510*/  IMAD.WIDE R16, R16, R3, c[0x0][0x180] ;  /* 0x0000600010107625 */ /* 0x000fe200078e0203 */
[----:B------:R-:W-:Y:S01]  /*1520*/  PRMT R26, RZ, 0x7610, R26 ;  /* 0x00007610ff1a7816 */ /* 0x000fe2000000001a */
[----:B------:R-:W-:Y:S01]  /*1530*/  @P1 FMUL R31, R31, 0.25 ;  /* 0x3e8000001f1f1820 */ /* 0x000fe20000400000 */
[----:B----4-:R-:W-:Y:S01]  /*1540*/  @P1 FMUL R6, R6, 0.25 ;  /* 0x3e80000006061820 */ /* 0x010fe20000400000 */
[----:B------:R-:W-:Y:S01]  /*1550*/  @P1 FMUL R21, R21, 0.25 ;  /* 0x3e80000015151820 */ /* 0x000fe20000400000 */
[----:B------:R-:W-:Y:S01]  /*1560*/  @P1 FMUL R27, R27, 0.25 ;  /* 0x3e8000001b1b1820 */ /* 0x000fe20000400000 */
[----:B------:R-:W-:Y:S01]  /*1570*/  @P1 FMUL R32, R32, 0.25 ;  /* 0x3e80000020201820 */ /* 0x000fe20000400000 */
[----:B------:R-:W-:Y:S01]  /*1580*/  @P1 FMUL R22, R22, 0.25 ;  /* 0x3e80000016161820 */ /* 0x000fe20000400000 */
[----:B------:R-:W-:Y:S01]  /*1590*/  @P1 FMUL R0, R0, 0.25 ;  /* 0x3e80000000001820 */ /* 0x000fe20000400000 */
[----:B------:R1:W4:Y:S01]  /*15a0*/  @!P0 LDG.E.EL.U16 R5, [R28.64] ;  /* 0x000000061c058981 */ /* 0x000322000c2e1500 */
[----:B0-----:R-:W-:-:S02]  /*15b0*/  PRMT R15, RZ, 0x7610, R15 ;  /* 0x00007610ff0f7816 */ /* 0x001fc4000000000f */
[----:B------:R-:W-:Y:S01]  /*15c0*/  PRMT R14, RZ, 0x7610, R14 ;  /* 0x00007610ff0e7816 */ /* 0x000fe2000000000e */
[----:B------:R0:W4:Y:S01]  /*15d0*/  @!P0 LDG.E.EL.U16 R26, [R16.64] ;  /* 0x00000006101a8981 */ /* 0x000122000c2e1500 */
[----:B------:R-:W-:Y:S01]  /*15e0*/  @!P2 FMUL R31, R31, 16777216 ;  /* 0x4b8000001f1fa820 */ /* 0x000fe20000400000 */
[----:B------:R-:W-:Y:S01]  /*15f0*/  @!P2 FMUL R6, R6, 16777216 ;  /* 0x4b8000000606a820 */ /* 0x000fe20000400000 */
[----:B------:R-:W-:Y:S01]  /*1600*/  @!P2 FMUL R21, R21, 16777216 ;  /* 0x4b8000001515a820 */ /* 0x000fe20000400000 */
[----:B------:R-:W-:Y:S01]  /*1610*/  @!P2 FMUL R27, R27, 16777216 ;  /* 0x4b8000001b1ba820 */ /* 0x000fe20000400000 */
[CC--:B-1----:R-:W-:Y:S01]  /*1620*/  IMAD.WIDE R28, R33.reuse, R3.reuse, c[0x0][0x178] ;  /* 0x00005e00211c7625 */ /* 0x0c2fe200078e0203 */
[----:B------:R-:W-:Y:S01]  /*1630*/  @!P2 FMUL R32, R32, 16777216 ;  /* 0x4b8000002020a820 */ /* 0x000fe20000400000 */
[----:B------:R-:W-:Y:S02]  /*1640*/  @!P2 FMUL R22, R22, 16777216 ;  /* 0x4b8000001616a820 */ /* 0x000fe40000400000 */
[----:B0-----:R-:W-:Y:S01]  /*1650*/  IMAD.WIDE R16, R33, R3, c[0x0][0x180] ;  /* 0x0000600021107625 */ /* 0x001fe200078e0203 */
[----:B------:R-:W-:Y:S01]  /*1660*/  @!P2 FMUL R0, R0, 16777216 ;  /* 0x4b8000000000a820 */ /* 0x000fe20000400000 */
[----:B------:R0:W4:Y:S01]  /*1670*/  @!P0 LDG.E.EL.U16 R15, [R28.64] ;  /* 0x000000061c0f8981 */ /* 0x000122000c2e1500 */
[C---:B------:R-:W-:Y:S01]  /*1680*/  FFMA R6, R13.reuse, R6, 9.9999997473787516356e-06 ;  /* 0x3727c5ac0d067423 */ /* 0x040fe20000000006 */
[C---:B------:R-:W-:Y:S01]  /*1690*/  FFMA R27, R13.reuse, R27, 9.9999997473787516356e-06 ;  /* 0x3727c5ac0d1b7423 */ /* 0x040fe2000000001b */
[C---:B------:R-:W-:Y:S01]  /*16a0*/  FFMA R0, R13.reuse, R0, 9.9999997473787516356e-06 ;  /* 0x3727c5ac0d007423 */ /* 0x040fe20000000000 */
[----:B------:R1:W4:Y:S01]  /*16b0*/  @!P0 LDG.E.EL.U16 R14, [R16.64] ;  /* 0x00000006100e8981 */ /* 0x000322000c2e1500 */
[----:B------:R-:W-:Y:S01]  /*16c0*/  HADD2.F32 R11, -RZ, R11.H0_H0 ;  /* 0x2000000bff0b7230 */ /* 0x000fe20000004100 */
[C---:B0-----:R-:W-:Y:S01]  /*16d0*/  FFMA R29, R13.reuse, R32, 9.9999997473787516356e-06 ;  /* 0x3727c5ac0d1d7423 */ /* 0x041fe20000000020 */
[C---:B------:R-:W-:Y:S01]  /*16e0*/  FFMA R28, R13.reuse, R22, 9.9999997473787516356e-06 ;  /* 0x3727c5ac0d1c7423 */ /* 0x040fe20000000016 */
[C---:B------:R-:W-:Y:S01]  /*16f0*/  IMAD.WIDE R32, R20.reuse, R3, c[0x0][0x178] ;  /* 0x00005e0014207625 */ /* 0x040fe200078e0203 */
[C---:B-1----:R-:W-:Y:S01]  /*1700*/  FFMA R17, R13.reuse, R31, 9.9999997473787516356e-06 ;  /* 0x3727c5ac0d117423 */ /* 0x042fe2000000001f */
[----:B------:R-:W-:Y:S01]  /*1710*/  FFMA R16, R13, R21, 9.9999997473787516356e-06 ;  /* 0x3727c5ac0d107423 */ /* 0x000fe20000000015 */
[----:B------:R-:W-:Y:S01]  /*1720*/  PRMT R13, RZ, 0x7610, R13 ;  /* 0x00007610ff0d7816 */ /* 0x000fe2000000000d */
[----:B------:R-:W-:Y:S01]  /*1730*/  IMAD.WIDE R20, R20, R3, c[0x0][0x180] ;  /* 0x0000600014147625 */ /* 0x000fe200078e0203 */
[----:B------:R-:W-:-:S04]  /*1740*/  PRMT R22, RZ, 0x7610, R22 ;  /* 0x00007610ff167816 */ /* 0x000fc80000000016 */
[----:B------:R0:W4:Y:S01]  /*1750*/  @!P0 LDG.E.EL.U16 R13, [R32.64] ;  /* 0x00000006200d8981 */ /* 0x000122000c2e1500 */
[----:B------:R-:W-:-:S03]  /*1760*/  PRMT R31, RZ, 0x7610, R31 ;  /* 0x00007610ff1f7816 */ /* 0x000fc6000000001f */
[----:B------:R1:W4:Y:S01]  /*1770*/  @!P0 LDG.E.EL.U16 R22, [R20.64] ;  /* 0x0000000614168981 */ /* 0x000322000c2e1500 */
[----:B0-----:R-:W-:Y:S01]  /*1780*/  FADD R32, R11, -R25 ;  /* 0x800000190b207221 */ /* 0x001fe20000000000 */
[--C-:B------:R-:W-:Y:S02]  /*1790*/  HADD2.F32 R11, -RZ, R10.reuse.H1_H1 ;  /* 0x3000000aff0b7230 */ /* 0x100fe40000004100 */
[----:B------:R-:W-:Y:S02]  /*17a0*/  HADD2.F32 R10, -RZ, R10.H0_H0 ;  /* 0x2000000aff0a7230 */ /* 0x000fe40000004100 */
[----:B-1----:R-:W-:-:S03]  /*17b0*/  IMAD.WIDE R20, R36, R3, c[0x0][0x178] ;  /* 0x00005e0024147625 */ /* 0x002fc600078e0203 */
[----:B-----5:R-:W-:Y:S01]  /*17c0*/  FADD R37, R10, -R37 ;  /* 0x800000250a257221 */ /* 0x020fe20000000000 */
[----:B------:R-:W-:Y:S01]  /*17d0*/  HADD2.F32 R10, -RZ, R9.H1_H1 ;  /* 0x30000009ff0a7230 */ /* 0x000fe20000004100 */
[----:B------:R0:W5:Y:S01]  /*17e0*/  @!P0 LDG.E.EL.U16 R31, [R20.64] ;  /* 0x00000006141f8981 */ /* 0x000162000c2e1500 */
[----:B------:R-:W-:-:S03]  /*17f0*/  FADD R34, R11, -R34 ;  /* 0x800000220b227221 */ /* 0x000fc60000000000 */
[----:B------:R-:W-:Y:S01]  /*1800*/  FADD R35, R10, -R35 ;  /* 0x800000230a237221 */ /* 0x000fe20000000000 */
[----:B------:R-:W-:-:S04]  /*1810*/  IMAD.WIDE R10, R24, R3, c[0x0][0x178] ;  /* 0x00005e00180a7625 */ /* 0x000fc800078e0203 */
[----:B0-----:R-:W-:Y:S01]  /*1820*/  IMAD.WIDE R20, R36, R3, c[0x0][0x180] ;  /* 0x0000600024147625 */ /* 0x001fe200078e0203 */
[----:B------:R-:W-:-:S03]  /*1830*/  PRMT R36, RZ, 0x7610, R36 ;  /* 0x00007610ff247816 */ /* 0x000fc60000000024 */
[----:B------:R-:W-:-:S03]  /*1840*/  IMAD.WIDE R24, R24, R3, c[0x0][0x180] ;  /* 0x0000600018187625 */ /* 0x000fc600078e0203 */
[----:B------:R0:W5:Y:S02]  /*1850*/  @!P0 LDG.E.EL.U16 R36, [R10.64] ;  /* 0x000000060a248981 */ /* 0x000164000c2e1500 */
[----:B0-----:R-:W-:-:S06]  /*1860*/  PRMT R10, RZ, 0x7610, R10 ;  /* 0x00007610ff0a7816 */ /* 0x001fcc000000000a */
[----:B------:R0:W5:Y:S01]  /*1870*/  @!P0 LDG.E.EL.U16 R10, [R24.64] ;  /* 0x00000006180a8981 */ /* 0x000162000c2e1500 */
[----:B------:R-:W-:Y:S01]  /*1880*/  PRMT R33, RZ, 0x7610, R33 ;  /* 0x00007610ff217816 */ /* 0x000fe20000000021 */
[----:B------:R-:W-:-:S05]  /*1890*/  HADD2.F32 R9, -RZ, R9.H0_H0 ;  /* 0x20000009ff097230 */ /* 0x000fca0000004100 */
[----:B------:R-:W-:Y:S01]  /*18a0*/  FADD R30, R9, -R30 ;  /* 0x8000001e091e7221 */ /* 0x000fe20000000000 */
[----:B------:R1:W5:Y:S01]  /*18b0*/  @!P0 LDG.E.EL.U16 R33, [R20.64] ;  /* 0x0000000614218981 */ /* 0x000362000c2e1500 */
[----:B------:R-:W-:Y:S02]  /*18c0*/  PRMT R9, RZ, 0x7610, R9 ;  /* 0x00007610ff097816 */ /* 0x000fe40000000009 */
[----:B------:R-:W-:Y:S01]  /*18d0*/  PRMT R11, RZ, 0x7610, R11 ;  /* 0x00007610ff0b7816 */ /* 0x000fe2000000000b */
[----:B-1----:R-:W-:-:S05]  /*18e0*/  IMAD.WIDE R20, R18, R3, c[0x0][0x178] ;  /* 0x00005e0012147625 */ /* 0x002fca00078e0203 */
[----:B------:R1:W5:Y:S02]  /*18f0*/  @!P0 LDG.E.EL.U16 R9, [R20.64] ;  /* 0x0000000614098981 */ /* 0x000364000c2e1500 */
[----:B-1----:R-:W-:-:S05]  /*1900*/  IMAD.WIDE R20, R18, R3, c[0x0][0x180] ;  /* 0x0000600012147625 */ /* 0x002fca00078e0203 */
[----:B------:R3:W5:Y:S01]  /*1910*/  @!P0 LDG.E.EL.U16 R11, [R20.64] ;  /* 0x00000006140b8981 */ /* 0x000762000c2e1500 */
[----:B------:R-:W1:Y:S01]  /*1920*/  MUFU.RSQ R6, R6 ;  /* 0x0000000600067308 */ /* 0x000e620000001400 */
[----:B0-----:R-:W-:-:S07]  /*1930*/  HADD2.F32 R24, -RZ, R8.H1_H1 ;  /* 0x30000008ff187230 */ /* 0x001fce0000004100 */
[----:B------:R-:W0:Y:S01]  /*1940*/  MUFU.RSQ R0, R0 ;  /* 0x0000000000007308 */ /* 0x000e220000001400 */
[----:B------:R-:W-:-:S07]  /*1950*/  FADD R23, R24, -R23 ;  /* 0x8000001718177221 */ /* 0x000fce0000000000 */
[----:B------:R-:W0:Y:S01]  /*1960*/  MUFU.RSQ R18, R29 ;  /* 0x0000001d00127308 */ /* 0x000e220000001400 */
[----:B-1----:R-:W-:Y:S01]  /*1970*/  FMUL R23, R6, R23 ;  /* 0x0000001706177220 */ /* 0x002fe20000400000 */
[----:B------:R-:W-:Y:S01]  /*1980*/  FADD R6, RZ, -R7 ;  /* 0x80000007ff067221 */ /* 0x000fe20000000000 */
[----:B0-----:R-:W-:-:S05]  /*1990*/  FMUL R32, R0, R32 ;  /* 0x0000002000207220 */ /* 0x001fca0000400000 */
[----:B------:R-:W0:Y:S01]  /*19a0*/  MUFU.RSQ R25, R28 ;  /* 0x0000001c00197308 */ /* 0x000e220000001400 */
[----:B------:R-:W-:Y:S01]  /*19b0*/  FMUL R6, R6, 1.4426950216293334961 ;  /* 0x3fb8aa3b06067820 */ /* 0x000fe20000400000 */
[----:B------:R-:W-:Y:S01]  /*19c0*/  HADD2.F32 R8, -RZ, R8.H0_H0 ;  /* 0x20000008ff087230 */ /* 0x000fe20000004100 */
[----:B------:R-:W-:-:S03]  /*19d0*/  FMUL R37, R18, R37 ;  /* 0x0000002512257220 */ /* 0x000fc60000400000 */
[----:B------:R-:W-:Y:S02]  /*19e0*/  FSETP.GEU.AND P3, PT, R6, -126, PT ;  /* 0xc2fc00000600780b */ /* 0x000fe40003f6e000 */
[----:B------:R-:W-:Y:S01]  /*19f0*/  MUFU.RSQ R17, R17 ;  /* 0x0000001100117308 */ /* 0x000fe20000001400 */
[----:B0-----:R-:W-:-:S10]  /*1a00*/  FMUL R25, R25, R34 ;  /* 0x0000002219197220 */ /* 0x001fd40000400000 */
[----:B------:R-:W-:-:S06]  /*1a10*/  @!P3 FMUL R6, R6, 0.5 ;  /* 0x3f0000000606b820 */ /* 0x000fcc0000400000 */
[----:B------:R-:W0:Y:S02]  /*1a20*/  MUFU.EX2 R6, R6 ;  /* 0x0000000600067308 */ /* 0x000e240000000800 */
[----:B0-----:R-:W-:-:S04]  /*1a30*/  @!P3 FMUL R6, R6, R6 ;  /* 0x000000060606b220 */ /* 0x001fc80000400000 */
[----:B------:R-:W-:Y:S01]  /*1a40*/  FADD R6, R6, 1 ;  /* 0x3f80000006067421 */ /* 0x000fe20000000000 */
[----:B--2---:R-:W-:Y:S02]  /*1a50*/  HADD2.F32 R12, -RZ, R12.H0_H0 ;  /* 0x2000000cff0c7230 */ /* 0x004fe40000004100 */
[----:B---3--:R-:W-:-:S05]  /*1a60*/  HADD2.F32 R21, -RZ, R2.H0_H0 ;  /* 0x20000002ff157230 */ /* 0x008fca0000004100 */
[----:B------:R-:W-:Y:S01]  /*1a70*/  FFMA R32, R12, R32, R21 ;  /* 0x000000200c207223 */ /* 0x000fe20000000015 */
[----:B----4-:R-:W-:Y:S02]  /*1a80*/  HADD2.F32 R2, -RZ, R26.H0_H0 ;  /* 0x2000001aff027230 */ /* 0x010fe40000004100 */
[----:B------:R-:W-:Y:S02]  /*1a90*/  HADD2.F32 R21, -RZ, R15.H0_H0 ;  /* 0x2000000fff157230 */ /* 0x000fe40000004100 */
[----:B------:R0:W1:Y:S01]  /*1aa0*/  MUFU.RSQ R15, R16 ;  /* 0x00000010000f7308 */ /* 0x0000620000001400 */
[----:B------:R-:W-:-:S05]  /*1ab0*/  HADD2.F32 R14, -RZ, R14.H0_H0 ;  /* 0x2000000eff0e7230 */ /* 0x000fca0000004100 */
[----:B------:R-:W-:Y:S01]  /*1ac0*/  FFMA R37, R21, R37, R14 ;  /* 0x0000002515257223 */ /* 0x000fe2000000000e */
[----:B0-----:R-:W-:-:S03]  /*1ad0*/  FADD R16, R8, -R19 ;  /* 0x8000001308107221 */ /* 0x001fc60000000000 */
[----:B------:R-:W-:Y:S01]  /*1ae0*/  FADD R8, RZ, -R37 ;  /* 0x80000025ff087221 */ /* 0x000fe20000000000 */
[----:B------:R-:W-:Y:S02]  /*1af0*/  HADD2.F32 R13, -RZ, R13.H0_H0 ;  /* 0x2000000dff0d7230 */ /* 0x000fe40000004100 */
[----:B------:R-:W-:Y:S01]  /*1b00*/  HADD2.F32 R22, -RZ, R22.H0_H0 ;  /* 0x20000016ff167230 */ /* 0x000fe20000004100 */
[----:B-1----:R-:W-:Y:S01]  /*1b10*/  FMUL R15, R15, R30 ;  /* 0x0000001e0f0f7220 */ /* 0x002fe20000400000 */
[----:B-----5:R-:W-:Y:S02]  /*1b20*/  HADD2.F32 R36, -RZ, R36.H0_H0 ;  /* 0x20000024ff247230 */ /* 0x020fe40000004100 */
[----:B------:R-:W-:Y:S02]  /*1b30*/  HADD2.F32 R24, -RZ, R10.H0_H0 ;  /* 0x2000000aff187230 */ /* 0x000fe40000004100 */
[----:B------:R-:W0:Y:S03]  /*1b40*/  MUFU.RSQ R10, R27 ;  /* 0x0000001b000a7308 */ /* 0x000e260000001400 */
[----:B------:R-:W-:Y:S01]  /*1b50*/  FFMA R0, R36, R23, R24 ;  /* 0x0000001724007223 */ /* 0x000fe20000000018 */
[----:B------:R-:W-:-:S03]  /*1b60*/  HADD2.F32 R23, -RZ, R5.H0_H0 ;  /* 0x20000005ff177230 */ /* 0x000fc60000004100 */
[----:B------:R-:W-:-:S04]  /*1b70*/  FADD R5, RZ, -R0 ;  /* 0x80000000ff057221 */ /* 0x000fc80000000000 */
[----:B------:R-:W-:Y:S01]  /*1b80*/  FMUL R5, R5, 1.4426950216293334961 ;  /* 0x3fb8aa3b05057820 */ /* 0x000fe20000400000 */
[----:B0-----:R-:W-:-:S04]  /*1b90*/  FMUL R35, R10, R35 ;  /* 0x000000230a237220 */ /* 0x001fc80000400000 */
[----:B------:R-:W-:Y:S01]  /*1ba0*/  FSETP.GEU.AND P2, PT, R5, -126, PT ;  /* 0xc2fc00000500780b */ /* 0x000fe20003f4e000 */
[----:B------:R-:W-:-:S04]  /*1bb0*/  FADD R10, RZ, -R32 ;  /* 0x80000020ff0a7221 */ /* 0x000fc80000000000 */
[----:B------:R-:W-:Y:S01]  /*1bc0*/  FMUL R10, R10, 1.4426950216293334961 ;  /* 0x3fb8aa3b0a0a7820 */ /* 0x000fe20000400000 */
[----:B------:R-:W-:Y:S01]  /*1bd0*/  FFMA R35, R13, R35, R22 ;  /* 0x000000230d237223 */ /* 0x000fe20000000016 */
[----:B------:R-:W-:Y:S01]  /*1be0*/  FMUL R13, R8, 1.4426950216293334961 ;  /* 0x3fb8aa3b080d7820 */ /* 0x000fe20000400000 */
[----:B------:R-:W-:Y:S01]  /*1bf0*/  FFMA R2, R23, R25, R2 ;  /* 0x0000001917027223 */ /* 0x000fe20000000002 */
[----:B------:R-:W-:Y:S01]  /*1c00*/  HADD2.F32 R31, -RZ, R31.H0_H0 ;  /* 0x2000001fff1f7230 */ /* 0x000fe20000004100 */
[----:B------:R-:W-:Y:S01]  /*1c10*/  FSETP.GEU.AND P4, PT, R10, -126, PT ;  /* 0xc2fc00000a00780b */ /* 0x000fe20003f8e000 */
[----:B------:R-:W-:Y:S01]  /*1c20*/  HADD2.F32 R8, -RZ, R33.H0_H0 ;  /* 0x20000021ff087230 */ /* 0x000fe20000004100 */
[----:B------:R-:W-:Y:S01]  /*1c30*/  FADD R12, RZ, -R2 ;  /* 0x80000002ff0c7221 */ /* 0x000fe20000000000 */
[----:B------:R-:W-:-:S03]  /*1c40*/  @!P2 FMUL R5, R5, 0.5 ;  /* 0x3f0000000505a820 */ /* 0x000fc60000400000 */
[----:B------:R-:W-:Y:S01]  /*1c50*/  FFMA R8, R31, R15, R8 ;  /* 0x0000000f1f087223 */ /* 0x000fe20000000008 */
[----:B------:R-:W-:Y:S01]  /*1c60*/  FMUL R12, R12, 1.4426950216293334961 ;  /* 0x3fb8aa3b0c0c7820 */ /* 0x000fe20000400000 */
[----:B------:R-:W-:Y:S01]  /*1c70*/  HADD2.F32 R18, -RZ, R9.H0_H0 ;  /* 0x20000009ff127230 */ /* 0x000fe20000004100 */
[----:B------:R-:W0:Y:S01]  /*1c80*/  MUFU.EX2 R5, R5 ;  /* 0x0000000500057308 */ /* 0x000e220000000800 */
[----:B------:R-:W-:Y:S01]  /*1c90*/  HADD2.F32 R15, -RZ, R11.H0_H0 ;  /* 0x2000000bff0f7230 */ /* 0x000fe20000004100 */
[----:B------:R-:W-:Y:S01]  /*1ca0*/  FADD R9, RZ, -R8 ;  /* 0x80000008ff097221 */ /* 0x000fe20000000000 */
[----:B------:R-:W-:Y:S01]  /*1cb0*/  FMUL R16, R17, R16 ;  /* 0x0000001011107220 */ /* 0x000fe20000400000 */
[----:B------:R-:W-:Y:S01]  /*1cc0*/  FSETP.GEU.AND P5, PT, R12, -126, PT ;  /* 0xc2fc00000c00780b */ /* 0x000fe20003fae000 */
[----:B------:R-:W-:Y:S01]  /*1cd0*/  @!P4 FMUL R10, R10, 0.5 ;  /* 0x3f0000000a0ac820 */ /* 0x000fe20000400000 */
[----:B------:R-:W-:Y:S01]  /*1ce0*/  FMUL R11, R9, 1.4426950216293334961 ;  /* 0x3fb8aa3b090b7820 */ /* 0x000fe20000400000 */
[----:B------:R-:W-:-:S02]  /*1cf0*/  FFMA R9, R18, R16, R15 ;  /* 0x0000001012097223 */ /* 0x000fc4000000000f */
[----:B------:R1:W2:Y:S01]  /*1d00*/  MUFU.EX2 R19, R10 ;  /* 0x0000000a00137308 */ /* 0x0002a20000000800 */
[----:B------:R-:W-:Y:S01]  /*1d10*/  FADD R14, RZ, -R35 ;  /* 0x80000023ff0e7221 */ /* 0x000fe20000000000 */
[----:B------:R-:W-:Y:S01]  /*1d20*/  FSETP.GEU.AND P6, PT, R13, -126, PT ;  /* 0xc2fc00000d00780b */ /* 0x000fe20003fce000 */
[----:B-1----:R-:W-:Y:S02]  /*1d30*/  FADD R10, RZ, -R9 ;  /* 0x80000009ff0a7221 */ /* 0x002fe40000000000 */
[----:B------:R-:W-:Y:S02]  /*1d40*/  FMUL R14, R14, 1.4426950216293334961 ;  /* 0x3fb8aa3b0e0e7820 */ /* 0x000fe40000400000 */
[----:B------:R-:W-:Y:S01]  /*1d50*/  FMUL R10, R10, 1.4426950216293334961 ;  /* 0x3fb8aa3b0a0a7820 */ /* 0x000fe20000400000 */
[----:B0-----:R-:W-:Y:S01]  /*1d60*/  @!P2 FMUL R5, R5, R5 ;  /* 0x000000050505a220 */ /* 0x001fe20000400000 */
[----:B------:R-:W-:Y:S01]  /*1d70*/  @!P5 FMUL R12, R12, 0.5 ;  /* 0x3f0000000c0cd820 */ /* 0x000fe20000400000 */
[----:B------:R-:W-:-:S02]  /*1d80*/  FSETP.GEU.AND P2, PT, R11, -126, PT ;  /* 0xc2fc00000b00780b */ /* 0x000fc40003f4e000 */
[----:B------:R-:W-:Y:S02]  /*1d90*/  FSETP.GEU.AND P3, PT, R10, -126, PT ;  /* 0xc2fc00000a00780b */ /* 0x000fe40003f6e000 */
[----:B------:R-:W-:Y:S01]  /*1da0*/  FSETP.GEU.AND P1, PT, R14, -126, PT ;  /* 0xc2fc00000e00780b */ /* 0x000fe20003f2e000 */
[----:B------:R-:W0:Y:S01]  /*1db0*/  MUFU.EX2 R12, R12 ;  /* 0x0000000c000c7308 */ /* 0x000e220000000800 */
[----:B------:R-:W-:-:S07]  /*1dc0*/  @!P6 FMUL R13, R13, 0.5 ;  /* 0x3f0000000d0de820 */ /* 0x000fce0000400000 */
[----:B------:R-:W1:Y:S01]  /*1dd0*/  MUFU.EX2 R13, R13 ;  /* 0x0000000d000d7308 */ /* 0x000e620000000800 */
[----:B------:R-:W-:Y:S01]  /*1de0*/  @!P2 FMUL R11, R11, 0.5 ;  /* 0x3f0000000b0ba820 */ /* 0x000fe20000400000 */
[----:B------:R-:W-:Y:S02]  /*1df0*/  @!P3 FMUL R10, R10, 0.5 ;  /* 0x3f0000000a0ab820 */ /* 0x000fe40000400000 */
[----:B------:R-:W-:Y:S01]  /*1e00*/  @!P1 FMUL R14, R14, 0.5 ;  /* 0x3f0000000e0e9820 */ /* 0x000fe20000400000 */
[----:B--2---:R-:W-:-:S03]  /*1e10*/  @!P4 FMUL R19, R19, R19 ;  /* 0x000000131313c220 */ /* 0x004fc60000400000 */
[----:B------:R-:W2:Y:S01]  /*1e20*/  MUFU.EX2 R11, R11 ;  /* 0x0000000b000b7308 */ /* 0x000ea20000000800 */
[----:B------:R-:W-:Y:S01]  /*1e30*/  FSETP.GT.AND P4, PT, R6, 8.50705917302346158658e+37, PT ;  /* 0x7e8000000600780b */ /* 0x000fe20003f84000 */
[----:B0-----:R-:W-:-:S06]  /*1e40*/  @!P5 FMUL R12, R12, R12 ;  /* 0x0000000c0c0cd220 */ /* 0x001fcc0000400000 */
[----:B------:R-:W0:Y:S01]  /*1e50*/  MUFU.EX2 R10, R10 ;  /* 0x0000000a000a7308 */ /* 0x000e220000000800 */
[----:B------:R-:W-:Y:S01]  /*1e60*/  FADD R19, R19, 1 ;  /* 0x3f80000013137421 */ /* 0x000fe20000000000 */
[----:B------:R-:W-:-:S06]  /*1e70*/  FADD R16, R12, 1 ;  /* 0x3f8000000c107421 */ /* 0x000fcc0000000000 */
[----:B------:R-:W3:Y:S01]  /*1e80*/  MUFU.EX2 R14, R14 ;  /* 0x0000000e000e7308 */ /* 0x000ee20000000800 */
[----:B-1----:R-:W-:Y:S01]  /*1e90*/  @!P6 FMUL R13, R13, R13 ;  /* 0x0000000d0d0de220 */ /* 0x002fe20000400000 */
[----:B------:R-:W-:Y:S02]  /*1ea0*/  FSETP.GT.AND P5, PT, R19, 8.50705917302346158658e+37, PT ;  /* 0x7e8000001300780b */ /* 0x000fe40003fa4000 */
[----:B------:R-:W-:Y:S01]  /*1eb0*/  FSETP.GT.AND P6, PT, R16, 8.50705917302346158658e+37, PT ;  /* 0x7e8000001000780b */ /* 0x000fe20003fc4000 */
[----:B------:R-:W-:Y:S01]  /*1ec0*/  FADD R15, R13, 1 ;  /* 0x3f8000000d0f7421 */ /* 0x000fe20000000000 */
[----:B------:R-:W-:Y:S01]  /*1ed0*/  @P4 FMUL R6, R6, 0.25 ;  /* 0x3e80000006064820 */ /* 0x000fe20000400000 */
[----:B--2---:R-:W-:Y:S01]  /*1ee0*/  @!P2 FMUL R11, R11, R11 ;  /* 0x0000000b0b0ba220 */ /* 0x004fe20000400000 */
[----:B0-----:R-:W-:Y:S02]  /*1ef0*/  @!P3 FMUL R10, R10, R10 ;  /* 0x0000000a0a0ab220 */ /* 0x001fe40000400000 */
[----:B------:R0:W1:Y:S01]  /*1f00*/  MUFU.RCP R20, R6 ;  /* 0x0000000600147308 */ /* 0x0000620000001000 */
[----:B------:R-:W-:Y:S01]  /*1f10*/  FADD R13, R11, 1 ;  /* 0x3f8000000b0d7421 */ /* 0x000fe20000000000 */
[----:B------:R-:W-:Y:S01]  /*1f20*/  FADD R11, R5, 1 ;  /* 0x3f800000050b7421 */ /* 0x000fe20000000000 */
[----:B------:R-:W-:Y:S01]  /*1f30*/  FADD R12, R10, 1 ;  /* 0x3f8000000a0c7421 */ /* 0x000fe20000000000 */
[----:B---3--:R-:W-:Y:S01]  /*1f40*/  @!P1 FMUL R14, R14, R14 ;  /* 0x0000000e0e0e9220 */ /* 0x008fe20000400000 */
[----:B------:R-:W-:-:S02]  /*1f50*/  FSETP.GT.AND P1, PT, R15, 8.50705917302346158658e+37, PT ;  /* 0x7e8000000f00780b */ /* 0x000fc40003f24000 */
[----:B0-----:R-:W-:Y:S01]  /*1f60*/  MOV R6, 0x3e800000 ;  /* 0x3e80000000067802 */ /* 0x001fe20000000f00 */
[----:B------:R-:W-:Y:S01]  /*1f70*/  FADD R14, R14, 1 ;  /* 0x3f8000000e0e7421 */ /* 0x000fe20000000000 */
[----:B------:R-:W-:Y:S01]  /*1f80*/  @P5 FMUL R19, R19, 0.25 ;  /* 0x3e80000013135820 */ /* 0x000fe20000400000 */
[----:B------:R-:W-:Y:S01]  /*1f90*/  @P6 FMUL R16, R16, 0.25 ;  /* 0x3e80000010106820 */ /* 0x000fe20000400000 */
[C---:B------:R-:W-:Y:S02]  /*1fa0*/  FSEL R17, R6.reuse, 1, P6 ;  /* 0x3f80000006117808 */ /* 0x040fe40003000000 */
[----:B------:R-:W-:Y:S02]  /*1fb0*/  FSEL R18, R6, 1, P5 ;  /* 0x3f80000006127808 */ /* 0x000fe40002800000 */
[----:B------:R-:W-:Y:S02]  /*1fc0*/  FSETP.GT.AND P6, PT, R11, 8.50705917302346158658e+37, PT ;  /* 0x7e8000000b00780b */ /* 0x000fe40003fc4000 */
[----:B------:R-:W-:-:S02]  /*1fd0*/  FSETP.GT.AND P5, PT, R12, 8.50705917302346158658e+37, PT ;  /* 0x7e8000000c00780b */ /* 0x000fc40003fa4000 */
[----:B------:R-:W-:Y:S02]  /*1fe0*/  FSETP.GT.AND P2, PT, R13, 8.50705917302346158658e+37, PT ;  /* 0x7e8000000d00780b */ /* 0x000fe40003f44000 */
[----:B------:R-:W-:Y:S01]  /*1ff0*/  FSETP.GT.AND P3, PT, R14, 8.50705917302346158658e+37, PT ;  /* 0x7e8000000e00780b */ /* 0x000fe20003f64000 */
[----:B------:R-:W-:Y:S01]  /*2000*/  @P1 FMUL R15, R15, 0.25 ;  /* 0x3e8000000f0f1820 */ /* 0x000fe20000400000 */
[----:B------:R-:W0:Y:S05]  /*2010*/  MUFU.RCP R16, R16 ;  /* 0x0000001000107308 */ /* 0x000e2a0000001000 */
[----:B------:R-:W-:Y:S02]  /*2020*/  @P6 FMUL R11, R11, 0.25 ;  /* 0x3e8000000b0b6820 */ /* 0x000fe40000400000 */
[----:B------:R-:W-:Y:S01]  /*2030*/  @P5 FMUL R12, R12, 0.25 ;  /* 0x3e8000000c0c5820 */ /* 0x000fe20000400000 */
[----:B------:R-:W2:Y:S01]  /*2040*/  MUFU.RCP R15, R15 ;  /* 0x0000000f000f7308 */ /* 0x000ea20000001000 */
[----:B------:R-:W-:-:S02]  /*2050*/  @P2 FMUL R13, R13, 0.25 ;  /* 0x3e8000000d0d2820 */ /* 0x000fc40000400000 */
[----:B------:R-:W-:Y:S01]  /*2060*/  @P3 FMUL R14, R14, 0.25 ;  /* 0x3e8000000e0e3820 */ /* 0x000fe20000400000 */
[----:B------:R-:W-:-:S04]  /*2070*/  FSEL R21, R6, 1, P4 ;  /* 0x3f80000006157808 */ /* 0x000fc80002000000 */
[----:B------:R-:W3:Y:S01]  /*2080*/  MUFU.RCP R5, R13 ;  /* 0x0000000d00057308 */ /* 0x000ee20000001000 */
[----:B-1----:R-:W-:Y:S01]  /*2090*/  FMUL R20, R20, R21 ;  /* 0x0000001514147220 */ /* 0x002fe20000400000 */
[----:B0-----:R-:W-:-:S06]  /*20a0*/  FMUL R17, R16, R17 ;  /* 0x0000001110117220 */ /* 0x001fcc0000400000 */
[----:B------:R-:W0:Y:S08]  /*20b0*/  MUFU.RCP R11, R11 ;  /* 0x0000000b000b7308 */ /* 0x000e300000001000 */
[----:B------:R-:W1:Y:S08]  /*20c0*/  MUFU.RCP R12, R12 ;  /* 0x0000000c000c7308 */ /* 0x000e700000001000 */
[----:B------:R-:W4:Y:S08]  /*20d0*/  MUFU.RCP R19, R19 ;  /* 0x0000001300137308 */ /* 0x000f300000001000 */
[----:B------:R5:W0:Y:S01]  /*20e0*/  MUFU.RCP R10, R14 ;  /* 0x0000000e000a7308 */ /* 0x000a220000001000 */
[----:B------:R-:W-:Y:S01]  /*20f0*/  FMUL R20, R7, R20 ;  /* 0x0000001407147220 */ /* 0x000fe20000400000 */
[----:B------:R-:W-:Y:S01]  /*2100*/  FMUL R17, R2, R17 ;  /* 0x0000001102117220 */ /* 0x000fe20000400000 */
[----:B-----5:R-:W-:-:S02]  /*2110*/  FSEL R14, R6, 1, P1 ;  /* 0x3f800000060e7808 */ /* 0x020fc40000800000 */
[----:B------:R-:W-:-:S03]  /*2120*/  FSEL R2, R6, 1, P6 ;  /* 0x3f80000006027808 */ /* 0x000fc60003000000 */
[----:B--2---:R-:W-:Y:S01]  /*2130*/  FMUL R16, R15, R14 ;  /* 0x0000000e0f107220 */ /* 0x004fe20000400000 */
[C---:B------:R-:W-:Y:S02]  /*2140*/  FSEL R14, R6.reuse, 1, P2 ;  /* 0x3f800000060e7808 */ /* 0x040fe40001000000 */
[C---:B------:R-:W-:Y:S02]  /*2150*/  FSEL R7, R6.reuse, 1, P5 ;  /* 0x3f80000006077808 */ /* 0x040fe40002800000 */
[----:B------:R-:W-:Y:S01]  /*2160*/  FSEL R13, R6, 1, P3 ;  /* 0x3f800000060d7808 */ /* 0x000fe20001800000 */
[----:B---3--:R-:W-:Y:S01]  /*2170*/  FMUL R5, R5, R14 ;  /* 0x0000000e05057220 */ /* 0x008fe20000400000 */
[----:B0-----:R-:W-:Y:S01]  /*2180*/  FMUL R11, R11, R2 ;  /* 0x000000020b0b7220 */ /* 0x001fe20000400000 */
[----:B-1----:R-:W-:Y:S01]  /*2190*/  FMUL R12, R12, R7 ;  /* 0x000000070c0c7220 */ /* 0x002fe20000400000 */
[----:B----4-:R-:W-:Y:S01]  /*21a0*/  FMUL R19, R19, R18 ;  /* 0x0000001213137220 */ /* 0x010fe20000400000 */
[----:B------:R-:W-:Y:S01]  /*21b0*/  FMUL R10, R10, R13 ;  /* 0x0000000d0a0a7220 */ /* 0x000fe20000400000 */
[----:B------:R-:W-:Y:S01]  /*21c0*/  FMUL R2, R8, R5 ;  /* 0x0000000508027220 */ /* 0x000fe20000400000 */
[----:B------:R-:W-:Y:S01]  /*21d0*/  FMUL R5, R0, R11 ;  /* 0x0000000b00057220 */ /* 0x000fe20000400000 */
[----:B------:R-:W-:Y:S01]  /*21e0*/  FMUL R8, R9, R12 ;  /* 0x0000000c09087220 */ /* 0x000fe20000400000 */
[----:B------:R-:W-:Y:S01]  /*21f0*/  FMUL R19, R32, R19 ;  /* 0x0000001320137220 */ /* 0x000fe20000400000 */
[----:B------:R-:W-:Y:S01]  /*2200*/  FMUL R16, R37, R16 ;  /* 0x0000001025107220 */ /* 0x000fe20000400000 */
[----:B------:R-:W-:-:S02]  /*2210*/  FMUL R35, R35, R10 ;  /* 0x0000000a23237220 */ /* 0x000fc40000400000 */
[----:B------:R-:W-:Y:S01]  /*2220*/  F2FP.F16.F32.PACK_AB R8, R5, R8 ;  /* 0x000000080508723e */ /* 0x000fe200000000ff */
[----:B------:R-:W-:Y:S01]  /*2230*/  IMAD.WIDE R4, R4, R3, c[0x0][0x188] ;  /* 0x0000620004047625 */ /* 0x000fe200078e0203 */
[----:B------:R-:W-:Y:S02]  /*2240*/  F2FP.F16.F32.PACK_AB R11, R20, R19 ;  /* 0x00000013140b723e */ /* 0x000fe400000000ff */
[----:B------:R-:W-:Y:S02]  /*2250*/  F2FP.F16.F32.PACK_AB R10, R17, R16 ;  /* 0x00000010110a723e */ /* 0x000fe400000000ff */
[----:B------:R-:W-:Y:S01]  /*2260*/  F2FP.F16.F32.PACK_AB R9, R35, R2 ;  /* 0x000000022309723e */ /* 0x000fe200000000ff */
[----:B------:R-:W-:Y:S06]  /*2270*/  @P0 EXIT ;  /* 0x000000000000094d */ /* 0x000fec0003800000 */
[----:B------:R-:W-:Y:S01]  /*2280*/  STG.E.128 [R4.64], R8 ;  /* 0x0000000804007986 */ /* 0x000fe2000c101d06 */
[----:B------:R-:W-:Y:S05]  /*2290*/  EXIT ;  /* 0x000000000000794d */ /* 0x000fea0003800000 */
.L_x_0:
[----:B------:R-:W-:-:S00]  /*22a0*/  BRA `(.L_x_0) ;  /* 0xfffffff000007947 */ /* 0x000fc0000383ffff */
[----:B------:R-:W-:-:S00]  /*22b0*/  NOP ;  /* 0x0000000000007918 */ /* 0x000fc00000000000 */
        /* <DEDUP_REMOVED lines=12> */
.L_x_1:


//--------------------- .nv.global.init           --------------------------
	.section	.nv.global.init,"aw",@progbits
.nv.global.init:
	.type		_$_str,@object
	.size		_$_str,(.L_0 - _$_str)
_$_str:
        /*0000*/ 	.byte	0x5f, 0x5f, 0x43, 0x55, 0x44, 0x41, 0x5f, 0x46, 0x54, 0x5a, 0x00
.L_0:
